	.target	sm_90a

	.elftype	@"ET_EXEC"


//--------------------- .note.nv.tkinfo           --------------------------
	.section	.note.nv.tkinfo,"",@"SHT_NOTE"
	.sectionflags	@"SHF_NOTE_NV_TKINFO"
	.tkinfo
        /*0018*/ 	.word	0x00000002
        /*0030*/ 	.string	""
        /*0030*/ 	.string	"ptxas"
        /*0030*/ 	.string	"Cuda compilation tools, release 13.0, V13.0.88"
        /*0030*/ 	.string	"Build cuda_13.0.r13.0/compiler.36424714_0"
        /*0030*/ 	.string	"-arch sm_90a -m 64 "



//--------------------- .note.nv.cuinfo           --------------------------
	.section	.note.nv.cuinfo,"",@"SHT_NOTE"
	.sectionflags	@"SHF_NOTE_NV_CUINFO"
        /*0018*/ 	.short	0x0002
        /*001a*/ 	.short	0x005a
        /*001c*/ 	.short	0x0082
	.zero		2


//--------------------- .nv.info                  --------------------------
	.section	.nv.info,"",@"SHT_CUDA_INFO"
	.align	4


	//----- nvinfo : EIATTR_REGCOUNT
	.align		4
        /*0000*/ 	.byte	0x04, 0x2f
        /*0002*/ 	.short	(.L_15 - .L_14)
	.align		4
.L_14:
        /*0004*/ 	.word	index@(_ZN7cutlass13device_kernelINS_4gemm6kernel13GemmUniversalIN4cute5tupleIJiiiiEEENS1_10collective13CollectiveMmaINS1_34MainloopSm90TmaGmmaWarpSpecializedILi7ENS5_IJNS4_1CILi1EEESB_SB_EEENS1_35KernelTmaWarpSpecializedCooperativeEEENS5_IJNSA_ILi128EEESF_SF_EEEaNS5_IJlSB_lEEEaSH_NS4_8TiledMMAINS4_8MMA_AtomIJNS4_4SM904GMMA27MMA_64x128x32_S32S8S8_SS_TNEEEENS4_6LayoutINS5_IJNSA_ILi2EEESB_SB_EEENS5_IJSB_NSA_ILi0EEESR_EEEEENS5_IJNS4_10UnderscoreESU_SU_EEEEENS4_13SM90_TMA_LOADENS4_14ComposedLayoutINS4_7SwizzleILi3ELi4ELi3EEENS4_18smem_ptr_flag_bitsILi8EEENSO_INS5_IJNSA_ILi8EEESF_EEENS5_IJSF_SB_EEEEEEEvNS4_8identityESX_S17_vS18_EENS_8epilogue10collective6detail29Sm90TmaWarpSpecializedAdapterINS1B_15DefaultEpilogueIaSH_SH_NS1A_6thread17LinearCombinationIaLi1EiiLNS1F_9ScaleType4KindE0ELNS_15FloatRoundStyleE2EaEENS1_15EpilogueDefaultEEEEEvvEEEEvNT_6ParamsE)
        /*0008*/ 	.word	0x000000a8


	//----- nvinfo : EIATTR_FRAME_SIZE
	.align		4
.L_15:
        /*000c*/ 	.byte	0x04, 0x11
        /*000e*/ 	.short	(.L_17 - .L_16)
	.align		4
.L_16:
        /*0010*/ 	.word	index@(_ZN7cutlass13device_kernelINS_4gemm6kernel13GemmUniversalIN4cute5tupleIJiiiiEEENS1_10collective13CollectiveMmaINS1_34MainloopSm90TmaGmmaWarpSpecializedILi7ENS5_IJNS4_1CILi1EEESB_SB_EEENS1_35KernelTmaWarpSpecializedCooperativeEEENS5_IJNSA_ILi128EEESF_SF_EEEaNS5_IJlSB_lEEEaSH_NS4_8TiledMMAINS4_8MMA_AtomIJNS4_4SM904GMMA27MMA_64x128x32_S32S8S8_SS_TNEEEENS4_6LayoutINS5_IJNSA_ILi2EEESB_SB_EEENS5_IJSB_NSA_ILi0EEESR_EEEEENS5_IJNS4_10UnderscoreESU_SU_EEEEENS4_13SM90_TMA_LOADENS4_14ComposedLayoutINS4_7SwizzleILi3ELi4ELi3EEENS4_18smem_ptr_flag_bitsILi8EEENSO_INS5_IJNSA_ILi8EEESF_EEENS5_IJSF_SB_EEEEEEEvNS4_8identityESX_S17_vS18_EENS_8epilogue10collective6detail29Sm90TmaWarpSpecializedAdapterINS1B_15DefaultEpilogueIaSH_SH_NS1A_6thread17LinearCombinationIaLi1EiiLNS1F_9ScaleType4KindE0ELNS_15FloatRoundStyleE2EaEENS1_15EpilogueDefaultEEEEEvvEEEEvNT_6ParamsE)
        /*0014*/ 	.word	0x00000000


	//----- nvinfo : EIATTR_MIN_STACK_SIZE
	.align		4
.L_17:
        /*0018*/ 	.byte	0x04, 0x12
        /*001a*/ 	.short	(.L_19 - .L_18)
	.align		4
.L_18:
        /*001c*/ 	.word	index@(_ZN7cutlass13device_kernelINS_4gemm6kernel13GemmUniversalIN4cute5tupleIJiiiiEEENS1_10collective13CollectiveMmaINS1_34MainloopSm90TmaGmmaWarpSpecializedILi7ENS5_IJNS4_1CILi1EEESB_SB_EEENS1_35KernelTmaWarpSpecializedCooperativeEEENS5_IJNSA_ILi128EEESF_SF_EEEaNS5_IJlSB_lEEEaSH_NS4_8TiledMMAINS4_8MMA_AtomIJNS4_4SM904GMMA27MMA_64x128x32_S32S8S8_SS_TNEEEENS4_6LayoutINS5_IJNSA_ILi2EEESB_SB_EEENS5_IJSB_NSA_ILi0EEESR_EEEEENS5_IJNS4_10UnderscoreESU_SU_EEEEENS4_13SM90_TMA_LOADENS4_14ComposedLayoutINS4_7SwizzleILi3ELi4ELi3EEENS4_18smem_ptr_flag_bitsILi8EEENSO_INS5_IJNSA_ILi8EEESF_EEENS5_IJSF_SB_EEEEEEEvNS4_8identityESX_S17_vS18_EENS_8epilogue10collective6detail29Sm90TmaWarpSpecializedAdapterINS1B_15DefaultEpilogueIaSH_SH_NS1A_6thread17LinearCombinationIaLi1EiiLNS1F_9ScaleType4KindE0ELNS_15FloatRoundStyleE2EaEENS1_15EpilogueDefaultEEEEEvvEEEEvNT_6ParamsE)
        /*0020*/ 	.word	0x00000000
.L_19:


//--------------------- .nv.compat                --------------------------
	.section	.nv.compat,"",@"SHT_CUDA_COMPAT_INFO"
	.align	4
        /*0000*/ 	.byte	0x02, 0x09, 0x01, 0x00, 0x02, 0x02, 0x04, 0x00, 0x02, 0x05, 0x05, 0x00, 0x03, 0x07, 0x01, 0x01
        /*0010*/ 	.byte	0x02, 0x03, 0x01, 0x00, 0x02, 0x06, 0x01, 0x00, 0x04, 0x0b, 0x08, 0x00, 0x00, 0x00, 0x00, 0x00
        /*0020*/ 	.byte	0x00, 0x00, 0x00, 0x00


//--------------------- .nv.info._ZN7cutlass13device_kernelINS_4gemm6kernel13GemmUniversalIN4cute5tupleIJiiiiEEENS1_10collective13CollectiveMmaINS1_34MainloopSm90TmaGmmaWarpSpecializedILi7ENS5_IJNS4_1CILi1EEESB_SB_EEENS1_35KernelTmaWarpSpecializedCooperativeEEENS5_IJNSA_ILi128EEESF_SF_EEEaNS5_IJlSB_lEEEaSH_NS4_8TiledMMAINS4_8MMA_AtomIJNS4_4SM904GMMA27MMA_64x128x32_S32S8S8_SS_TNEEEENS4_6LayoutINS5_IJNSA_ILi2EEESB_SB_EEENS5_IJSB_NSA_ILi0EEESR_EEEEENS5_IJNS4_10UnderscoreESU_SU_EEEEENS4_13SM90_TMA_LOADENS4_14ComposedLayoutINS4_7SwizzleILi3ELi4ELi3EEENS4_18smem_ptr_flag_bitsILi8EEENSO_INS5_IJNSA_ILi8EEESF_EEENS5_IJSF_SB_EEEEEEEvNS4_8identityESX_S17_vS18_EENS_8epilogue10collective6detail29Sm90TmaWarpSpecializedAdapterINS1B_15DefaultEpilogueIaSH_SH_NS1A_6thread17LinearCombinationIaLi1EiiLNS1F_9ScaleType4KindE0ELNS_15FloatRoundStyleE2EaEENS1_15EpilogueDefaultEEEEEvvEEEEvNT_6ParamsE --------------------------
	.section	.nv.info._ZN7cutlass13device_kernelINS_4gemm6kernel13GemmUniversalIN4cute5tupleIJiiiiEEENS1_10collective13CollectiveMmaINS1_34MainloopSm90TmaGmmaWarpSpecializedILi7ENS5_IJNS4_1CILi1EEESB_SB_EEENS1_35KernelTmaWarpSpecializedCooperativeEEENS5_IJNSA_ILi128EEESF_SF_EEEaNS5_IJlSB_lEEEaSH_NS4_8TiledMMAINS4_8MMA_AtomIJNS4_4SM904GMMA27MMA_64x128x32_S32S8S8_SS_TNEEEENS4_6LayoutINS5_IJNSA_ILi2EEESB_SB_EEENS5_IJSB_NSA_ILi0EEESR_EEEEENS5_IJNS4_10UnderscoreESU_SU_EEEEENS4_13SM90_TMA_LOADENS4_14ComposedLayoutINS4_7SwizzleILi3ELi4ELi3EEENS4_18smem_ptr_flag_bitsILi8EEENSO_INS5_IJNSA_ILi8EEESF_EEENS5_IJSF_SB_EEEEEEEvNS4_8identityESX_S17_vS18_EENS_8epilogue10collective6detail29Sm90TmaWarpSpecializedAdapterINS1B_15DefaultEpilogueIaSH_SH_NS1A_6thread17LinearCombinationIaLi1EiiLNS1F_9ScaleType4KindE0ELNS_15FloatRoundStyleE2EaEENS1_15EpilogueDefaultEEEEEvvEEEEvNT_6ParamsE,"",@"SHT_CUDA_INFO"
	.sectionflags	@""
	.align	4


	//----- nvinfo : EIATTR_CUDA_API_VERSION
	.align		4
        /*0000*/ 	.byte	0x04, 0x37
        /*0002*/ 	.short	(.L_21 - .L_20)
.L_20:
        /*0004*/ 	.word	0x00000082


	//----- nvinfo : EIATTR_KPARAM_INFO
	.align		4
.L_21:
        /*0008*/ 	.byte	0x04, 0x17
        /*000a*/ 	.short	(.L_23 - .L_22)
.L_22:
        /*000c*/ 	.word	0x00000000
        /*0010*/ 	.short	0x0000
        /*0012*/ 	.short	0x0070
        /*0014*/ 	.byte	0x00, 0xf0, 0x01, 0x10


	//----- nvinfo : EIATTR_SPARSE_MMA_MASK
	.align		4
.L_23:
        /*0018*/ 	.byte	0x03, 0x50
        /*001a*/ 	.short	0x0000


	//----- nvinfo : EIATTR_MAXREG_COUNT
	.align		4
        /*001c*/ 	.byte	0x03, 0x1b
        /*001e*/ 	.short	0x00a8


	//----- nvinfo : EIATTR_NUM_BARRIERS
	.align		4
        /*0020*/ 	.byte	0x02, 0x4c
        /*0022*/ 	.byte	0x01
	.zero		1


	//----- nvinfo : EIATTR_EXTERNS
	.align		4
        /*0024*/ 	.byte	0x04, 0x0f
        /*0026*/ 	.short	(.L_25 - .L_24)


	//   ....[0]....
	.align		4
.L_24:
        /*0028*/ 	.word	index@(__assertfail)


	//----- nvinfo : EIATTR_MERCURY_ISA_VERSION
	.align		4
.L_25:
        /*002c*/ 	.byte	0x03, 0x5f
        /*002e*/ 	.short	0x0101


	//----- nvinfo : EIATTR_INT_WARP_WIDE_INSTR_OFFSETS
	.align		4
        /*0030*/ 	.byte	0x04, 0x31
        /*0032*/ 	.short	(.L_27 - .L_26)


	//   ....[0]....
.L_26:
        /*0034*/ 	.word	0x00000450


	//   ....[1]....
        /*0038*/ 	.word	0x00000460


	//   ....[2]....
        /*003c*/ 	.word	0x00000520


	//----- nvinfo : EIATTR_COOP_GROUP_MASK_REGIDS
	.align		4
.L_27:
        /*0040*/ 	.byte	0x04, 0x29
        /*0042*/ 	.short	(.L_29 - .L_28)


	//   ....[0]....
.L_28:
        /*0044*/ 	.word	0xffffffff


	//   ....[1]....
        /*0048*/ 	.word	0xffffffff


	//   ....[2]....
        /*004c*/ 	.word	0xffffffff


	//   ....[3]....
        /*0050*/ 	.word	0xffffffff


	//   ....[4]....
        /*0054*/ 	.word	0xffffffff


	//----- nvinfo : EIATTR_COOP_GROUP_INSTR_OFFSETS
	.align		4
.L_29:
        /*0058*/ 	.byte	0x04, 0x28
        /*005a*/ 	.short	(.L_31 - .L_30)


	//   ....[0]....
.L_30:
        /*005c*/ 	.word	0x00000060


	//   ....[1]....
        /*0060*/ 	.word	0x00000070


	//   ....[2]....
        /*0064*/ 	.word	0x00000130


	//   ....[3]....
        /*0068*/ 	.word	0x00000320


	//   ....[4]....
        /*006c*/ 	.word	0x000011e0


	//----- nvinfo : EIATTR_REG_RECONFIG
	.align		4
.L_31:
        /*0070*/ 	.byte	0x01, 0x54
	.zero		2


	//----- nvinfo : EIATTR_SYSCALL_OFFSETS
	.align		4
        /*0074*/ 	.byte	0x04, 0x46
        /*0076*/ 	.short	(.L_33 - .L_32)


	//   ....[0]....
.L_32:
        /*0078*/ 	.word	0x000013d0


	//----- nvinfo : EIATTR_MBARRIER_INSTR_OFFSETS
	.align		4
.L_33:
        /*007c*/ 	.byte	0x04, 0x39
        /*007e*/ 	.short	(.L_35 - .L_34)


	//   ....[0]....
.L_34:
        /*0080*/ 	.word	0x00000230
        /*0084*/ 	.word	0x000000ff
        /*0088*/ 	.word	0x00000000
        /*008c*/ 	.short	0x0100
        /*008e*/ 	.byte	0x08
	.zero		1


	//   ....[1]....
        /*0090*/ 	.word	0x00000240
        /*0094*/ 	.word	0x000000ff
        /*0098*/ 	.word	0x00000038
        /*009c*/ 	.short	0x0100
        /*009e*/ 	.byte	0x08
	.zero		1


	//   ....[2]....
        /*00a0*/ 	.word	0x00000250
        /*00a4*/ 	.word	0x000000ff
        /*00a8*/ 	.word	0x00000008
        /*00ac*/ 	.short	0x0100
        /*00ae*/ 	.byte	0x08
	.zero		1


	//   ....[3]....
        /*00b0*/ 	.word	0x00000260
        /*00b4*/ 	.word	0x000000ff
        /*00b8*/ 	.word	0x00000040
        /*00bc*/ 	.short	0x0100
        /*00be*/ 	.byte	0x08
	.zero		1


	//   ....[4]....
        /*00c0*/ 	.word	0x00000270
        /*00c4*/ 	.word	0x000000ff
        /*00c8*/ 	.word	0x00000010
        /*00cc*/ 	.short	0x0100
        /*00ce*/ 	.byte	0x08
	.zero		1


	//   ....[5]....
        /*00d0*/ 	.word	0x00000280
        /*00d4*/ 	.word	0x000000ff
        /*00d8*/ 	.word	0x00000048
        /*00dc*/ 	.short	0x0100
        /*00de*/ 	.byte	0x08
	.zero		1


	//   ....[6]....
        /*00e0*/ 	.word	0x00000290
        /*00e4*/ 	.word	0x000000ff
        /*00e8*/ 	.word	0x00000018
        /*00ec*/ 	.short	0x0100
        /*00ee*/ 	.byte	0x08
	.zero		1


	//   ....[7]....
        /*00f0*/ 	.word	0x000002a0
        /*00f4*/ 	.word	0x000000ff
        /*00f8*/ 	.word	0x00000050
        /*00fc*/ 	.short	0x0100
        /*00fe*/ 	.byte	0x08
	.zero		1


	//   ....[8]....
        /*0100*/ 	.word	0x000002b0
        /*0104*/ 	.word	0x000000ff
        /*0108*/ 	.word	0x00000020
        /*010c*/ 	.short	0x0100
        /*010e*/ 	.byte	0x08
	.zero		1


	//   ....[9]....
        /*0110*/ 	.word	0x000002c0
        /*0114*/ 	.word	0x000000ff
        /*0118*/ 	.word	0x00000058
        /*011c*/ 	.short	0x0100
        /*011e*/ 	.byte	0x08
	.zero		1


	//   ....[10]....
        /*0120*/ 	.word	0x000002d0
        /*0124*/ 	.word	0x000000ff
        /*0128*/ 	.word	0x00000028
        /*012c*/ 	.short	0x0100
        /*012e*/ 	.byte	0x08
	.zero		1


	//   ....[11]....
        /*0130*/ 	.word	0x000002e0
        /*0134*/ 	.word	0x000000ff
        /*0138*/ 	.word	0x00000060
        /*013c*/ 	.short	0x0100
        /*013e*/ 	.byte	0x08
	.zero		1


	//   ....[12]....
        /*0140*/ 	.word	0x000002f0
        /*0144*/ 	.word	0x000000ff
        /*0148*/ 	.word	0x00000030
        /*014c*/ 	.short	0x0100
        /*014e*/ 	.byte	0x08
	.zero		1


	//   ....[13]....
        /*0150*/ 	.word	0x00000300
        /*0154*/ 	.word	0x000000ff
        /*0158*/ 	.word	0x00000068
        /*015c*/ 	.short	0x0100
        /*015e*/ 	.byte	0x08
	.zero		1


	//   ....[14]....
        /*0160*/ 	.word	0x000005a0
        /*0164*/ 	.word	0x000000ff
        /*0168*/ 	.word	0x00000080
        /*016c*/ 	.short	0x0100
        /*016e*/ 	.byte	0x08
	.zero		1


	//   ....[15]....
        /*0170*/ 	.word	0x00000620
        /*0174*/ 	.word	0x000000ff
        /*0178*/ 	.word	0x00000088
        /*017c*/ 	.short	0x0100
        /*017e*/ 	.byte	0x08
	.zero		1


	//   ....[16]....
        /*0180*/ 	.word	0x000014a0
        /*0184*/ 	.word	0x00000003
        /*0188*/ 	.word	0x00000000
        /*018c*/ 	.short	0x010a
        /*018e*/ 	.byte	0x3f
	.zero		1


	//   ....[17]....
        /*0190*/ 	.word	0x00001500
        /*0194*/ 	.word	0x00000003
        /*0198*/ 	.word	0x00000000
        /*019c*/ 	.short	0x010a
        /*019e*/ 	.byte	0x3f
	.zero		1


	//   ....[18]....
        /*01a0*/ 	.word	0x00001880
        /*01a4*/ 	.word	0x00000005
        /*01a8*/ 	.word	0x00000000
        /*01ac*/ 	.short	0x010a
        /*01ae*/ 	.byte	0x3f
	.zero		1


	//   ....[19]....
        /*01b0*/ 	.word	0x000018c0
        /*01b4*/ 	.word	0x00000005
        /*01b8*/ 	.word	0x00000000
        /*01bc*/ 	.short	0x010a
        /*01be*/ 	.byte	0x3f
	.zero		1


	//   ....[20]....
        /*01c0*/ 	.word	0x00001b20
        /*01c4*/ 	.word	0x00000004
        /*01c8*/ 	.word	0x00000000
        /*01cc*/ 	.short	0x0101
        /*01ce*/ 	.byte	0x3f
	.zero		1


	//   ....[21]....
        /*01d0*/ 	.word	0x00001d00
        /*01d4*/ 	.word	0x00000000
        /*01d8*/ 	.word	0x00000000
        /*01dc*/ 	.short	0x0101
        /*01de*/ 	.byte	0x3f
	.zero		1


	//   ....[22]....
        /*01e0*/ 	.word	0x000060e0
        /*01e4*/ 	.word	0x0000000e
        /*01e8*/ 	.word	0x00000038
        /*01ec*/ 	.short	0x010a
        /*01ee*/ 	.byte	0x3f
	.zero		1


	//   ....[23]....
        /*01f0*/ 	.word	0x000064b0
        /*01f4*/ 	.word	0x00000006
        /*01f8*/ 	.word	0x00000088
        /*01fc*/ 	.short	0x0101
        /*01fe*/ 	.byte	0x3f
	.zero		1


	//   ....[24]....
        /*0200*/ 	.word	0x00006b90
        /*0204*/ 	.word	0x00000007
        /*0208*/ 	.word	0x00000000
        /*020c*/ 	.short	0x010a
        /*020e*/ 	.byte	0x3f
	.zero		1


	//   ....[25]....
        /*0210*/ 	.word	0x00006c10
        /*0214*/ 	.word	0x00000009
        /*0218*/ 	.word	0x00000000
        /*021c*/ 	.short	0x010a
        /*021e*/ 	.byte	0x3f
	.zero		1


	//   ....[26]....
        /*0220*/ 	.word	0x00006ca0
        /*0224*/ 	.word	0x00000006
        /*0228*/ 	.word	0x00000000
        /*022c*/ 	.short	0x010a
        /*022e*/ 	.byte	0x3f
	.zero		1


	//   ....[27]....
        /*0230*/ 	.word	0x00006d30
        /*0234*/ 	.word	0x00000009
        /*0238*/ 	.word	0x00000000
        /*023c*/ 	.short	0x010a
        /*023e*/ 	.byte	0x3f
	.zero		1


	//   ....[28]....
        /*0240*/ 	.word	0x00006dc0
        /*0244*/ 	.word	0x00000006
        /*0248*/ 	.word	0x00000000
        /*024c*/ 	.short	0x010a
        /*024e*/ 	.byte	0x3f
	.zero		1


	//   ....[29]....
        /*0250*/ 	.word	0x00006e50
        /*0254*/ 	.word	0x00000009
        /*0258*/ 	.word	0x00000000
        /*025c*/ 	.short	0x010a
        /*025e*/ 	.byte	0x3f
	.zero		1


	//   ....[30]....
        /*0260*/ 	.word	0x00006ee0
        /*0264*/ 	.word	0x00000003
        /*0268*/ 	.word	0x00000000
        /*026c*/ 	.short	0x010a
        /*026e*/ 	.byte	0x3f
	.zero		1


	//   ....[31]....
        /*0270*/ 	.word	0x00006f40
        /*0274*/ 	.word	0x00000003
        /*0278*/ 	.word	0x00000000
        /*027c*/ 	.short	0x010a
        /*027e*/ 	.byte	0x3f
	.zero		1


	//   ....[32]....
        /*0280*/ 	.word	0x00006f90
        /*0284*/ 	.word	0x00000005
        /*0288*/ 	.word	0x00000000
        /*028c*/ 	.short	0x010a
        /*028e*/ 	.byte	0x3f
	.zero		1


	//   ....[33]....
        /*0290*/ 	.word	0x00007060
        /*0294*/ 	.word	0x0000000e
        /*0298*/ 	.word	0x00000038
        /*029c*/ 	.short	0x010a
        /*029e*/ 	.byte	0x3f
	.zero		1


	//   ....[34]....
        /*02a0*/ 	.word	0x00007130
        /*02a4*/ 	.word	0x00000007
        /*02a8*/ 	.word	0x00000000
        /*02ac*/ 	.short	0x010a
        /*02ae*/ 	.byte	0x3f
	.zero		1


	//   ....[35]....
        /*02b0*/ 	.word	0x00007180
        /*02b4*/ 	.word	0x00000009
        /*02b8*/ 	.word	0x00000000
        /*02bc*/ 	.short	0x010a
        /*02be*/ 	.byte	0x3f
	.zero		1


	//   ....[36]....
        /*02c0*/ 	.word	0x000071d0
        /*02c4*/ 	.word	0x00000006
        /*02c8*/ 	.word	0x00000000
        /*02cc*/ 	.short	0x010a
        /*02ce*/ 	.byte	0x3f
	.zero		1


	//   ....[37]....
        /*02d0*/ 	.word	0x00007220
        /*02d4*/ 	.word	0x00000009
        /*02d8*/ 	.word	0x00000000
        /*02dc*/ 	.short	0x010a
        /*02de*/ 	.byte	0x3f
	.zero		1


	//   ....[38]....
        /*02e0*/ 	.word	0x00007270
        /*02e4*/ 	.word	0x00000006
        /*02e8*/ 	.word	0x00000000
        /*02ec*/ 	.short	0x010a
        /*02ee*/ 	.byte	0x3f
	.zero		1


	//   ....[39]....
        /*02f0*/ 	.word	0x000072c0
        /*02f4*/ 	.word	0x00000009
        /*02f8*/ 	.word	0x00000000
        /*02fc*/ 	.short	0x010a
        /*02fe*/ 	.byte	0x3f
	.zero		1


	//----- nvinfo : EIATTR_NUM_MBARRIERS
	.align		4
.L_35:
        /*0300*/ 	.byte	0x03, 0x38
        /*0302*/ 	.short	0x0010


	//----- nvinfo : EIATTR_EXIT_INSTR_OFFSETS
	.align		4
        /*0304*/ 	.byte	0x04, 0x1c
        /*0306*/ 	.short	(.L_37 - .L_36)


	//   ....[0]....
.L_36:
        /*0308*/ 	.word	0x000006c0


	//   ....[1]....
        /*030c*/ 	.word	0x00000f80


	//   ....[2]....
        /*0310*/ 	.word	0x000057c0


	//   ....[3]....
        /*0314*/ 	.word	0x00005df0


	//   ....[4]....
        /*0318*/ 	.word	0x00006f30


	//----- nvinfo : EIATTR_MAX_THREADS
	.align		4
.L_37:
        /*031c*/ 	.byte	0x04, 0x05
        /*031e*/ 	.short	(.L_39 - .L_38)
.L_38:
        /*0320*/ 	.word	0x00000180
        /*0324*/ 	.word	0x00000001
        /*0328*/ 	.word	0x00000001


	//----- nvinfo : EIATTR_CRS_STACK_SIZE
	.align		4
.L_39:
        /*032c*/ 	.byte	0x04, 0x1e
        /*032e*/ 	.short	(.L_41 - .L_40)
.L_40:
        /*0330*/ 	.word	0x00000000


	//----- nvinfo : EIATTR_CBANK_PARAM_SIZE
	.align		4
.L_41:
        /*0334*/ 	.byte	0x03, 0x19
        /*0336*/ 	.short	0x0470


	//----- nvinfo : EIATTR_PARAM_CBANK
	.align		4
        /*0338*/ 	.byte	0x04, 0x0a
        /*033a*/ 	.short	(.L_43 - .L_42)
	.align		4
.L_42:
        /*033c*/ 	.word	index@(.nv.constant0._ZN7cutlass13device_kernelINS_4gemm6kernel13GemmUniversalIN4cute5tupleIJiiiiEEENS1_10collective13CollectiveMmaINS1_34MainloopSm90TmaGmmaWarpSpecializedILi7ENS5_IJNS4_1CILi1EEESB_SB_EEENS1_35KernelTmaWarpSpecializedCooperativeEEENS5_IJNSA_ILi128EEESF_SF_EEEaNS5_IJlSB_lEEEaSH_NS4_8TiledMMAINS4_8MMA_AtomIJNS4_4SM904GMMA27MMA_64x128x32_S32S8S8_SS_TNEEEENS4_6LayoutINS5_IJNSA_ILi2EEESB_SB_EEENS5_IJSB_NSA_ILi0EEESR_EEEEENS5_IJNS4_10UnderscoreESU_SU_EEEEENS4_13SM90_TMA_LOADENS4_14ComposedLayoutINS4_7SwizzleILi3ELi4ELi3EEENS4_18smem_ptr_flag_bitsILi8EEENSO_INS5_IJNSA_ILi8EEESF_EEENS5_IJSF_SB_EEEEEEEvNS4_8identityESX_S17_vS18_EENS_8epilogue10collective6detail29Sm90TmaWarpSpecializedAdapterINS1B_15DefaultEpilogueIaSH_SH_NS1A_6thread17LinearCombinationIaLi1EiiLNS1F_9ScaleType4KindE0ELNS_15FloatRoundStyleE2EaEENS1_15EpilogueDefaultEEEEEvvEEEEvNT_6ParamsE)
        /*0340*/ 	.short	0x0210
        /*0342*/ 	.short	0x0470


	//----- nvinfo : EIATTR_SW_WAR
	.align		4
.L_43:
        /*0344*/ 	.byte	0x04, 0x36
        /*0346*/ 	.short	(.L_45 - .L_44)
.L_44:
        /*0348*/ 	.word	0x00000008
.L_45:


//--------------------- .nv.callgraph             --------------------------
	.section	.nv.callgraph,"",@"SHT_CUDA_CALLGRAPH"
	.align	4
	.sectionentsize	8
	.align		4
        /*0000*/ 	.word	0x00000000
	.align		4
        /*0004*/ 	.word	0xffffffff
	.align		4
        /*0008*/ 	.word	index@(_ZN7cutlass13device_kernelINS_4gemm6kernel13GemmUniversalIN4cute5tupleIJiiiiEEENS1_10collective13CollectiveMmaINS1_34MainloopSm90TmaGmmaWarpSpecializedILi7ENS5_IJNS4_1CILi1EEESB_SB_EEENS1_35KernelTmaWarpSpecializedCooperativeEEENS5_IJNSA_ILi128EEESF_SF_EEEaNS5_IJlSB_lEEEaSH_NS4_8TiledMMAINS4_8MMA_AtomIJNS4_4SM904GMMA27MMA_64x128x32_S32S8S8_SS_TNEEEENS4_6LayoutINS5_IJNSA_ILi2EEESB_SB_EEENS5_IJSB_NSA_ILi0EEESR_EEEEENS5_IJNS4_10UnderscoreESU_SU_EEEEENS4_13SM90_TMA_LOADENS4_14ComposedLayoutINS4_7SwizzleILi3ELi4ELi3EEENS4_18smem_ptr_flag_bitsILi8EEENSO_INS5_IJNSA_ILi8EEESF_EEENS5_IJSF_SB_EEEEEEEvNS4_8identityESX_S17_vS18_EENS_8epilogue10collective6detail29Sm90TmaWarpSpecializedAdapterINS1B_15DefaultEpilogueIaSH_SH_NS1A_6thread17LinearCombinationIaLi1EiiLNS1F_9ScaleType4KindE0ELNS_15FloatRoundStyleE2EaEENS1_15EpilogueDefaultEEEEEvvEEEEvNT_6ParamsE)
	.align		4
        /*000c*/ 	.word	index@(__assertfail)
	.align		4
        /*0010*/ 	.word	0x00000000
	.align		4
        /*0014*/ 	.word	0xfffffffe
	.align		4
        /*0018*/ 	.word	0x00000000
	.align		4
        /*001c*/ 	.word	0xfffffffd
	.align		4
        /*0020*/ 	.word	0x00000000
	.align		4
        /*0024*/ 	.word	0xfffffffc


//--------------------- .nv.constant4             --------------------------
	.section	.nv.constant4,"a",@progbits
	.align	8
	.align		8
.nv.constant4:
        /*0000*/ 	.dword	__assertfail
	.align		8
        /*0008*/ 	.dword	__unnamed_1
	.align		8
        /*0010*/ 	.dword	_ZN40_INTERNAL_916b1f9d_4_k_cu_7fcb2b3b_260034cuda3std3__45__cpo5beginE
	.align		8
        /*0018*/ 	.dword	_ZN40_INTERNAL_916b1f9d_4_k_cu_7fcb2b3b_260034cuda3std3__45__cpo3endE
	.align		8
        /*0020*/ 	.dword	_ZN40_INTERNAL_916b1f9d_4_k_cu_7fcb2b3b_260034cuda3std3__45__cpo6cbeginE
	.align		8
        /*0028*/ 	.dword	_ZN40_INTERNAL_916b1f9d_4_k_cu_7fcb2b3b_260034cuda3std3__45__cpo4cendE
	.align		8
        /*0030*/ 	.dword	_ZN40_INTERNAL_916b1f9d_4_k_cu_7fcb2b3b_260034cuda3std3__442_GLOBAL__N__916b1f9d_4_k_cu_7fcb2b3b_260036ignoreE
	.align		8
        /*0038*/ 	.dword	_ZN40_INTERNAL_916b1f9d_4_k_cu_7fcb2b3b_260034cuda3std3__419piecewise_constructE
	.align		8
        /*0040*/ 	.dword	_ZN40_INTERNAL_916b1f9d_4_k_cu_7fcb2b3b_260034cuda3std3__48in_placeE
	.align		8
        /*0048*/ 	.dword	_ZN40_INTERNAL_916b1f9d_4_k_cu_7fcb2b3b_260034cuda3std6ranges3__45__cpo4swapE
	.align		8
        /*0050*/ 	.dword	_ZN40_INTERNAL_916b1f9d_4_k_cu_7fcb2b3b_260034cuda3std6ranges3__45__cpo9iter_moveE
	.align		8
        /*0058*/ 	.dword	_ZN40_INTERNAL_916b1f9d_4_k_cu_7fcb2b3b_260034cute7productE
	.align		8
        /*0060*/ 	.dword	_ZN40_INTERNAL_916b1f9d_4_k_cu_7fcb2b3b_260034cute1_E
	.align		8
        /*0068*/ 	.dword	$str$22
	.align		8
        /*0070*/ 	.dword	$str$23


//--------------------- .text._ZN7cutlass13device_kernelINS_4gemm6kernel13GemmUniversalIN4cute5tupleIJiiiiEEENS1_10collective13CollectiveMmaINS1_34MainloopSm90TmaGmmaWarpSpecializedILi7ENS5_IJNS4_1CILi1EEESB_SB_EEENS1_35KernelTmaWarpSpecializedCooperativeEEENS5_IJNSA_ILi128EEESF_SF_EEEaNS5_IJlSB_lEEEaSH_NS4_8TiledMMAINS4_8MMA_AtomIJNS4_4SM904GMMA27MMA_64x128x32_S32S8S8_SS_TNEEEENS4_6LayoutINS5_IJNSA_ILi2EEESB_SB_EEENS5_IJSB_NSA_ILi0EEESR_EEEEENS5_IJNS4_10UnderscoreESU_SU_EEEEENS4_13SM90_TMA_LOADENS4_14ComposedLayoutINS4_7SwizzleILi3ELi4ELi3EEENS4_18smem_ptr_flag_bitsILi8EEENSO_INS5_IJNSA_ILi8EEESF_EEENS5_IJSF_SB_EEEEEEEvNS4_8identityESX_S17_vS18_EENS_8epilogue10collective6detail29Sm90TmaWarpSpecializedAdapterINS1B_15DefaultEpilogueIaSH_SH_NS1A_6thread17LinearCombinationIaLi1EiiLNS1F_9ScaleType4KindE0ELNS_15FloatRoundStyleE2EaEENS1_15EpilogueDefaultEEEEEvvEEEEvNT_6ParamsE --------------------------
	.section	.text._ZN7cutlass13device_kernelINS_4gemm6kernel13GemmUniversalIN4cute5tupleIJiiiiEEENS1_10collective13CollectiveMmaINS1_34MainloopSm90TmaGmmaWarpSpecializedILi7ENS5_IJNS4_1CILi1EEESB_SB_EEENS1_35KernelTmaWarpSpecializedCooperativeEEENS5_IJNSA_ILi128EEESF_SF_EEEaNS5_IJlSB_lEEEaSH_NS4_8TiledMMAINS4_8MMA_AtomIJNS4_4SM904GMMA27MMA_64x128x32_S32S8S8_SS_TNEEEENS4_6LayoutINS5_IJNSA_ILi2EEESB_SB_EEENS5_IJSB_NSA_ILi0EEESR_EEEEENS5_IJNS4_10UnderscoreESU_SU_EEEEENS4_13SM90_TMA_LOADENS4_14ComposedLayoutINS4_7SwizzleILi3ELi4ELi3EEENS4_18smem_ptr_flag_bitsILi8EEENSO_INS5_IJNSA_ILi8EEESF_EEENS5_IJSF_SB_EEEEEEEvNS4_8identityESX_S17_vS18_EENS_8epilogue10collective6detail29Sm90TmaWarpSpecializedAdapterINS1B_15DefaultEpilogueIaSH_SH_NS1A_6thread17LinearCombinationIaLi1EiiLNS1F_9ScaleType4KindE0ELNS_15FloatRoundStyleE2EaEENS1_15EpilogueDefaultEEEEEvvEEEEvNT_6ParamsE,"ax",@progbits
	.align	128
.text._ZN7cutlass13device_kernelINS_4gemm6kernel13GemmUniversalIN4cute5tupleIJiiiiEEENS1_10collective13CollectiveMmaINS1_34MainloopSm90TmaGmmaWarpSpecializedILi7ENS5_IJNS4_1CILi1EEESB_SB_EEENS1_35KernelTmaWarpSpecializedCooperativeEEENS5_IJNSA_ILi128EEESF_SF_EEEaNS5_IJlSB_lEEEaSH_NS4_8TiledMMAINS4_8MMA_AtomIJNS4_4SM904GMMA27MMA_64x128x32_S32S8S8_SS_TNEEEENS4_6LayoutINS5_IJNSA_ILi2EEESB_SB_EEENS5_IJSB_NSA_ILi0EEESR_EEEEENS5_IJNS4_10UnderscoreESU_SU_EEEEENS4_13SM90_TMA_LOADENS4_14ComposedLayoutINS4_7SwizzleILi3ELi4ELi3EEENS4_18smem_ptr_flag_bitsILi8EEENSO_INS5_IJNSA_ILi8EEESF_EEENS5_IJSF_SB_EEEEEEEvNS4_8identityESX_S17_vS18_EENS_8epilogue10collective6detail29Sm90TmaWarpSpecializedAdapterINS1B_15DefaultEpilogueIaSH_SH_NS1A_6thread17LinearCombinationIaLi1EiiLNS1F_9ScaleType4KindE0ELNS_15FloatRoundStyleE2EaEENS1_15EpilogueDefaultEEEEEvvEEEEvNT_6ParamsE:
        .type           _ZN7cutlass13device_kernelINS_4gemm6kernel13GemmUniversalIN4cute5tupleIJiiiiEEENS1_10collective13CollectiveMmaINS1_34MainloopSm90TmaGmmaWarpSpecializedILi7ENS5_IJNS4_1CILi1EEESB_SB_EEENS1_35KernelTmaWarpSpecializedCooperativeEEENS5_IJNSA_ILi128EEESF_SF_EEEaNS5_IJlSB_lEEEaSH_NS4_8TiledMMAINS4_8MMA_AtomIJNS4_4SM904GMMA27MMA_64x128x32_S32S8S8_SS_TNEEEENS4_6LayoutINS5_IJNSA_ILi2EEESB_SB_EEENS5_IJSB_NSA_ILi0EEESR_EEEEENS5_IJNS4_10UnderscoreESU_SU_EEEEENS4_13SM90_TMA_LOADENS4_14ComposedLayoutINS4_7SwizzleILi3ELi4ELi3EEENS4_18smem_ptr_flag_bitsILi8EEENSO_INS5_IJNSA_ILi8EEESF_EEENS5_IJSF_SB_EEEEEEEvNS4_8identityESX_S17_vS18_EENS_8epilogue10collective6detail29Sm90TmaWarpSpecializedAdapterINS1B_15DefaultEpilogueIaSH_SH_NS1A_6thread17LinearCombinationIaLi1EiiLNS1F_9ScaleType4KindE0ELNS_15FloatRoundStyleE2EaEENS1_15EpilogueDefaultEEEEEvvEEEEvNT_6ParamsE,@function
        .size           _ZN7cutlass13device_kernelINS_4gemm6kernel13GemmUniversalIN4cute5tupleIJiiiiEEENS1_10collective13CollectiveMmaINS1_34MainloopSm90TmaGmmaWarpSpecializedILi7ENS5_IJNS4_1CILi1EEESB_SB_EEENS1_35KernelTmaWarpSpecializedCooperativeEEENS5_IJNSA_ILi128EEESF_SF_EEEaNS5_IJlSB_lEEEaSH_NS4_8TiledMMAINS4_8MMA_AtomIJNS4_4SM904GMMA27MMA_64x128x32_S32S8S8_SS_TNEEEENS4_6LayoutINS5_IJNSA_ILi2EEESB_SB_EEENS5_IJSB_NSA_ILi0EEESR_EEEEENS5_IJNS4_10UnderscoreESU_SU_EEEEENS4_13SM90_TMA_LOADENS4_14ComposedLayoutINS4_7SwizzleILi3ELi4ELi3EEENS4_18smem_ptr_flag_bitsILi8EEENSO_INS5_IJNSA_ILi8EEESF_EEENS5_IJSF_SB_EEEEEEEvNS4_8identityESX_S17_vS18_EENS_8epilogue10collective6detail29Sm90TmaWarpSpecializedAdapterINS1B_15DefaultEpilogueIaSH_SH_NS1A_6thread17LinearCombinationIaLi1EiiLNS1F_9ScaleType4KindE0ELNS_15FloatRoundStyleE2EaEENS1_15EpilogueDefaultEEEEEvvEEEEvNT_6ParamsE,(.L_x_204 - _ZN7cutlass13device_kernelINS_4gemm6kernel13GemmUniversalIN4cute5tupleIJiiiiEEENS1_10collective13CollectiveMmaINS1_34MainloopSm90TmaGmmaWarpSpecializedILi7ENS5_IJNS4_1CILi1EEESB_SB_EEENS1_35KernelTmaWarpSpecializedCooperativeEEENS5_IJNSA_ILi128EEESF_SF_EEEaNS5_IJlSB_lEEEaSH_NS4_8TiledMMAINS4_8MMA_AtomIJNS4_4SM904GMMA27MMA_64x128x32_S32S8S8_SS_TNEEEENS4_6LayoutINS5_IJNSA_ILi2EEESB_SB_EEENS5_IJSB_NSA_ILi0EEESR_EEEEENS5_IJNS4_10UnderscoreESU_SU_EEEEENS4_13SM90_TMA_LOADENS4_14ComposedLayoutINS4_7SwizzleILi3ELi4ELi3EEENS4_18smem_ptr_flag_bitsILi8EEENSO_INS5_IJNSA_ILi8EEESF_EEENS5_IJSF_SB_EEEEEEEvNS4_8identityESX_S17_vS18_EENS_8epilogue10collective6detail29Sm90TmaWarpSpecializedAdapterINS1B_15DefaultEpilogueIaSH_SH_NS1A_6thread17LinearCombinationIaLi1EiiLNS1F_9ScaleType4KindE0ELNS_15FloatRoundStyleE2EaEENS1_15EpilogueDefaultEEEEEvvEEEEvNT_6ParamsE)
        .other          _ZN7cutlass13device_kernelINS_4gemm6kernel13GemmUniversalIN4cute5tupleIJiiiiEEENS1_10collective13CollectiveMmaINS1_34MainloopSm90TmaGmmaWarpSpecializedILi7ENS5_IJNS4_1CILi1EEESB_SB_EEENS1_35KernelTmaWarpSpecializedCooperativeEEENS5_IJNSA_ILi128EEESF_SF_EEEaNS5_IJlSB_lEEEaSH_NS4_8TiledMMAINS4_8MMA_AtomIJNS4_4SM904GMMA27MMA_64x128x32_S32S8S8_SS_TNEEEENS4_6LayoutINS5_IJNSA_ILi2EEESB_SB_EEENS5_IJSB_NSA_ILi0EEESR_EEEEENS5_IJNS4_10UnderscoreESU_SU_EEEEENS4_13SM90_TMA_LOADENS4_14ComposedLayoutINS4_7SwizzleILi3ELi4ELi3EEENS4_18smem_ptr_flag_bitsILi8EEENSO_INS5_IJNSA_ILi8EEESF_EEENS5_IJSF_SB_EEEEEEEvNS4_8identityESX_S17_vS18_EENS_8epilogue10collective6detail29Sm90TmaWarpSpecializedAdapterINS1B_15DefaultEpilogueIaSH_SH_NS1A_6thread17LinearCombinationIaLi1EiiLNS1F_9ScaleType4KindE0ELNS_15FloatRoundStyleE2EaEENS1_15EpilogueDefaultEEEEEvvEEEEvNT_6ParamsE,@"STO_CUDA_ENTRY STV_DEFAULT"
_ZN7cutlass13device_kernelINS_4gemm6kernel13GemmUniversalIN4cute5tupleIJiiiiEEENS1_10collective13CollectiveMmaINS1_34MainloopSm90TmaGmmaWarpSpecializedILi7ENS5_IJNS4_1CILi1EEESB_SB_EEENS1_35KernelTmaWarpSpecializedCooperativeEEENS5_IJNSA_ILi128EEESF_SF_EEEaNS5_IJlSB_lEEEaSH_NS4_8TiledMMAINS4_8MMA_AtomIJNS4_4SM904GMMA27MMA_64x128x32_S32S8S8_SS_TNEEEENS4_6LayoutINS5_IJNSA_ILi2EEESB_SB_EEENS5_IJSB_NSA_ILi0EEESR_EEEEENS5_IJNS4_10UnderscoreESU_SU_EEEEENS4_13SM90_TMA_LOADENS4_14ComposedLayoutINS4_7SwizzleILi3ELi4ELi3EEENS4_18smem_ptr_flag_bitsILi8EEENSO_INS5_IJNSA_ILi8EEESF_EEENS5_IJSF_SB_EEEEEEEvNS4_8identityESX_S17_vS18_EENS_8epilogue10collective6detail29Sm90TmaWarpSpecializedAdapterINS1B_15DefaultEpilogueIaSH_SH_NS1A_6thread17LinearCombinationIaLi1EiiLNS1F_9ScaleType4KindE0ELNS_15FloatRoundStyleE2EaEENS1_15EpilogueDefaultEEEEEvvEEEEvNT_6ParamsE:
[----:B------:R-:W0:Y:S01]  /*0000*/  LDC R1, c[0x0][0x28] ;  /* 0x00000a00ff017b82 */ /* 0x000e220000000800 */
[----:B------:R-:W1:Y:S01]  /*0010*/  S2R R3, SR_TID.X ;  /* 0x0000000000037919 */ /* 0x000e620000002100 */
[----:B------:R-:W-:Y:S01]  /*0020*/  ELECT P0, URZ, PT ;  /* 0x00000000003f782f */ /* 0x000fe20003800000 */
[----:B------:R-:W-:Y:S01]  /*0030*/  BSSY B0, `(.L_x_0) ;  /* 0x000000f000007945 */ /* 0x000fe20003800000 */
[--C-:B-1----:R-:W-:Y:S02]  /*0040*/  SHF.R.U32.HI R0, RZ, 0x5, R3.reuse ;  /* 0x00000005ff007819 */ /* 0x102fe40000011603 */
[----:B------:R-:W-:-:S03]  /*0050*/  SHF.R.U32.HI R14, RZ, 0x7, R3 ;  /* 0x00000007ff0e7819 */ /* 0x000fc60000011603 */
[----:B------:R-:W1:Y:S04]  /*0060*/  SHFL.IDX PT, R4, R0, RZ, 0x1f ;  /* 0x00001fff00047589 */ /* 0x000e6800000e0000 */
[----:B------:R2:W3:Y:S01]  /*0070*/  SHFL.IDX PT, R10, R14, RZ, 0x1f ;  /* 0x00001fff0e0a7589 */ /* 0x0004e200000e0000 */
[----:B-1----:R-:W-:-:S13]  /*0080*/  ISETP.NE.OR P0, PT, R4, RZ, !P0 ;  /* 0x000000ff0400720c */ /* 0x002fda0004705670 */
[----:B0-23--:R-:W-:Y:S05]  /*0090*/  @P0 BRA `(.L_x_1) ;  /* 0x0000000000200947 */ /* 0x00dfea0003800000 */
[----:B------:R-:W-:Y:S02]  /*00a0*/  ULDC.64 UR4, c[0x0][0x198] ;  /* 0x0000660000047ab9 */ /* 0x000fe40000000a00 */
[----:B------:R-:W-:Y:S02]  /*00b0*/  UIADD3 UR6, UP0, UR4, 0xf0, URZ ;  /* 0x000000f004067890 */ /* 0x000fe4000ff1e03f */
[----:B------:R-:W-:Y:S02]  /*00c0*/  UIADD3 UR4, UP1, UR4, 0x1f0, URZ ;  /* 0x000001f004047890 */ /* 0x000fe4000ff3e03f */
[----:B------:R-:W-:Y:S02]  /*00d0*/  UIADD3.X UR7, URZ, UR5, URZ, UP0, !UPT ;  /* 0x000000053f077290 */ /* 0x000fe400087fe43f */
[----:B------:R-:W-:-:S07]  /*00e0*/  UIADD3.X UR5, URZ, UR5, URZ, UP1, !UPT ;  /* 0x000000053f057290 */ /* 0x000fce0008ffe43f */
[----:B------:R0:W-:Y:S02]  /*00f0*/  UTMACCTL.PF [UR6] ;  /* 0x00000000060079b9 */ /* 0x0001e40008040000 */
[----:B------:R0:W-:Y:S02]  /*0100*/  UTMACCTL.PF [UR4] ;  /* 0x00000000040079b9 */ /* 0x0001e40008040000 */
[----:B0-----:R-:W-:Y:S01]  /*0110*/  NOP ;  /* 0x0000000000007918 */ /* 0x001fe20000000000 */
.L_x_1:
[----:B------:R-:W-:Y:S05]  /*0120*/  BSYNC B0 ;  /* 0x0000000000007941 */ /* 0x000fea0003800000 */
.L_x_0:
[----:B------:R-:W0:Y:S02]  /*0130*/  SHFL.IDX PT, R2, R0, RZ, 0x1f ;  /* 0x00001fff00027589 */ /* 0x000e2400000e0000 */
[----:B0-----:R-:W-:-:S13]  /*0140*/  ISETP.NE.AND P0, PT, R2, RZ, PT ;  /* 0x000000ff0200720c */ /* 0x001fda0003f05270 */
[----:B------:R-:W-:Y:S05]  /*0150*/  @P0 BRA `(.L_x_2) ;  /* 0x0000000000700947 */ /* 0x000fea0003800000 */
[----:B------:R-:W0:Y:S01]  /*0160*/  S2UR UR8, SR_CgaCtaId ;  /* 0x00000000000879c3 */ /* 0x000e220000008800 */
[----:B------:R-:W-:Y:S01]  /*0170*/  UMOV UR4, 0x400 ;  /* 0x0000040000047882 */ /* 0x000fe20000000000 */
[----:B------:R-:W-:Y:S01]  /*0180*/  UMOV UR5, 0x1 ;  /* 0x0000000100057882 */ /* 0x000fe20000000000 */
[----:B------:R-:W-:Y:S01]  /*0190*/  UMOV UR6, 0x100 ;  /* 0x0000010000067882 */ /* 0x000fe20000000000 */
[----:B------:R-:W-:Y:S01]  /*01a0*/  ELECT P0, URZ, PT ;  /* 0x00000000003f782f */ /* 0x000fe20003800000 */
[----:B------:R-:W-:-:S04]  /*01b0*/  UIADD3 UR6, -UR6, 0x100000, URZ ;  /* 0x0010000006067890 */ /* 0x000fc8000fffe13f */
[----:B------:R-:W-:Y:S02]  /*01c0*/  USHF.L.U32 UR7, UR6, 0xb, URZ ;  /* 0x0000000b06077899 */ /* 0x000fe4000800063f */
[----:B------:R-:W-:Y:S02]  /*01d0*/  USHF.L.U32 UR6, UR6, 0x1, URZ ;  /* 0x0000000106067899 */ /* 0x000fe4000800063f */
[----:B0-----:R-:W-:Y:S02]  /*01e0*/  ULEA UR8, UR8, UR4, 0x18 ;  /* 0x0000000408087291 */ /* 0x001fe4000f8ec03f */
[----:B------:R-:W-:-:S04]  /*01f0*/  UIADD3 UR4, -UR5, 0x100000, URZ ;  /* 0x0010000005047890 */ /* 0x000fc8000fffe13f */
[----:B------:R-:W-:Y:S02]  /*0200*/  USHF.L.U32 UR5, UR4, 0xb, URZ ;  /* 0x0000000b04057899 */ /* 0x000fe4000800063f */
[----:B------:R-:W-:Y:S01]  /*0210*/  USHF.L.U32 UR4, UR4, 0x1, URZ ;  /* 0x0000000104047899 */ /* 0x000fe2000800063f */
[----:B------:R-:W0:Y:S11]  /*0220*/  FENCE.VIEW.ASYNC.S ;  /* 0x00000000000073c6 */ /* 0x000e360000000000 */
[----:B0-----:R0:W1:Y:S01]  /*0230*/  SYNCS.EXCH.64 URZ, [UR8], UR4 ;  /* 0x00000004083f75b2 */ /* 0x0010620008000100 */
[----:B------:R0:W2:Y:S01]  /*0240*/  SYNCS.EXCH.64 URZ, [UR8+0x38], UR6 ;  /* 0x00003806083f75b2 */ /* 0x0000a20008000100 */
[----:B------:R0:W3:Y:S01]  /*0250*/  SYNCS.EXCH.64 URZ, [UR8+0x8], UR4 ;  /* 0x00000804083f75b2 */ /* 0x0000e20008000100 */
[----:B------:R0:W4:Y:S01]  /*0260*/  SYNCS.EXCH.64 URZ, [UR8+0x40], UR6 ;  /* 0x00004006083f75b2 */ /* 0x0001220008000100 */
[----:B------:R0:W0:Y:S01]  /*0270*/  SYNCS.EXCH.64 URZ, [UR8+0x10], UR4 ;  /* 0x00001004083f75b2 */ /* 0x0000220008000100 */
        /* <DEDUP_REMOVED lines=9> */
[----:B------:R-:W-:Y:S01]  /*0310*/  NOP ;  /* 0x0000000000007918 */ /* 0x000fe20000000000 */
.L_x_2:
[----:B------:R-:W5:Y:S01]  /*0320*/  SHFL.IDX PT, R0, R0, RZ, 0x1f ;  /* 0x00001fff00007589 */ /* 0x000f6200000e0000 */
[----:B------:R-:W-:Y:S01]  /*0330*/  ELECT P0, URZ, PT ;  /* 0x00000000003f782f */ /* 0x000fe20003800000 */
[----:B------:R-:W1:Y:S01]  /*0340*/  LDC R2, c[0x0][0x65c] ;  /* 0x00019700ff027b82 */ /* 0x000e620000000800 */
[----:B------:R-:W-:Y:S01]  /*0350*/  SHF.R.S32.HI R7, RZ, 0x1f, R4 ;  /* 0x0000001fff077819 */ /* 0x000fe20000011404 */
[----:B------:R-:W2:Y:S01]  /*0360*/  S2R R5, SR_CTAID.Y ;  /* 0x0000000000057919 */ /* 0x000ea20000002600 */
[----:B0-----:R-:W-:Y:S01]  /*0370*/  UMOV UR4, 0x20 ;  /* 0x0000002000047882 */ /* 0x001fe20000000000 */
[----:B------:R-:W-:Y:S01]  /*0380*/  NOP ;  /* 0x0000000000007918 */ /* 0x000fe20000000000 */
[----:B------:R-:W-:Y:S01]  /*0390*/  LEA.HI R7, R7, R4, RZ, 0x2 ;  /* 0x0000000407077211 */ /* 0x000fe200078f10ff */
[----:B------:R-:W0:Y:S01]  /*03a0*/  S2R R6, SR_CTAID.X ;  /* 0x0000000000067919 */ /* 0x000e220000002500 */
[----:B------:R-:W-:Y:S01]  /*03b0*/  ISETP.NE.AND P2, PT, R10, RZ, PT ;  /* 0x000000ff0a00720c */ /* 0x000fe20003f45270 */
[----:B------:R-:W-:Y:S01]  /*03c0*/  NOP ;  /* 0x0000000000007918 */ /* 0x000fe20000000000 */
[----:B------:R-:W-:-:S02]  /*03d0*/  LOP3.LUT R7, R7, 0xfffffffc, RZ, 0xc0, !PT ;  /* 0xfffffffc07077812 */ /* 0x000fc400078ec0ff */
[----:B-----5:R-:W-:Y:S02]  /*03e0*/  ISETP.NE.OR P0, PT, R0, RZ, !P0 ;  /* 0x000000ff0000720c */ /* 0x020fe40004705670 */
[----:B-1----:R-:W-:-:S04]  /*03f0*/  ISETP.NE.AND P3, PT, R2, 0x1, PT ;  /* 0x000000010200780c */ /* 0x002fc80003f65270 */
[----:B------:R-:W-:Y:S01]  /*0400*/  P2R R0, PR, RZ, 0x8 ;  /* 0x00000008ff007803 */ /* 0x000fe20000000000 */
[----:B------:R-:W-:Y:S01]  /*0410*/  IMAD.IADD R0, R4, 0x1, -R7 ;  /* 0x0000000104007824 */ /* 0x000fe200078e0a07 */
[----:B------:R-:W-:Y:S01]  /*0420*/  LOP3.LUT R4, R3, 0x7f, RZ, 0xc0, !PT ;  /* 0x0000007f03047812 */ /* 0x000fe200078ec0ff */
[----:B------:R-:W-:-:S03]  /*0430*/  IMAD.MOV.U32 R7, RZ, RZ, RZ ;  /* 0x000000ffff077224 */ /* 0x000fc600078e00ff */
[----:B------:R-:W-:Y:S01]  /*0440*/  ISETP.NE.AND P1, PT, R0, 0x3, PT ;  /* 0x000000030000780c */ /* 0x000fe20003f25270 */
[----:B------:R-:W-:Y:S01]  /*0450*/  VOTEU.ALL UP0, P0 ;  /* 0x00000000003f7886 */ /* 0x000fe20000000000 */
[----:B------:R-:W-:Y:S01]  /*0460*/  VOTEU.ALL UP1, P0 ;  /* 0x00000000003f7886 */ /* 0x000fe20000020000 */
[----:B------:R-:W0:Y:S01]  /*0470*/  @P3 LDC R17, c[0x0][0x10] ;  /* 0x00000400ff113b82 */ /* 0x000e220000000800 */
[----:B--2---:R-:W-:Y:S02]  /*0480*/  @P3 IMAD.MOV.U32 R8, RZ, RZ, R5 ;  /* 0x000000ffff083224 */ /* 0x004fe400078e0005 */
[----:B------:R-:W-:Y:S01]  /*0490*/  @!UP0 UMOV UR6, 0x400 ;  /* 0x0000040000068882 */ /* 0x000fe20000000000 */
[----:B------:R-:W-:-:S04]  /*04a0*/  @!UP0 UIADD3 UR4, -UR4, 0x100000, URZ ;  /* 0x0010000004048890 */ /* 0x000fc8000fffe13f */
[----:B------:R-:W-:Y:S02]  /*04b0*/  @!UP0 USHF.L.U32 UR5, UR4, 0xb, URZ ;  /* 0x0000000b04058899 */ /* 0x000fe4000800063f */
[----:B------:R-:W-:Y:S01]  /*04c0*/  @!UP0 USHF.L.U32 UR4, UR4, 0x1, URZ ;  /* 0x0000000104048899 */ /* 0x000fe2000800063f */
[----:B------:R-:W-:Y:S01]  /*04d0*/  @P3 IMAD.MOV.U32 R9, RZ, RZ, RZ ;  /* 0x000000ffff093224 */ /* 0x000fe200078e00ff */
[----:B------:R-:W1:Y:S08]  /*04e0*/  @!UP0 S2UR UR7, SR_CgaCtaId ;  /* 0x00000000000789c3 */ /* 0x000e700000008800 */
[----:B------:R-:W2:Y:S01]  /*04f0*/  @!P3 LDC R11, c[0x0][0xc] ;  /* 0x00000300ff0bbb82 */ /* 0x000ea20000000800 */
[----:B0-----:R-:W-:Y:S01]  /*0500*/  @P3 IMAD.WIDE.U32 R16, R6, R17, R8 ;  /* 0x0000001106103225 */ /* 0x001fe200078e0008 */
[----:B-1----:R-:W-:Y:S01]  /*0510*/  @!UP0 ULEA UR8, UR7, UR6, 0x18 ;  /* 0x0000000607088291 */ /* 0x002fe2000f8ec03f */
[----:B------:R-:W-:-:S02]  /*0520*/  VOTEU.ALL UP0, P0 ;  /* 0x00000000003f7886 */ /* 0x000fc40000000000 */
[----:B------:R-:W-:Y:S01]  /*0530*/  ULDC UR6, c[0x0][0xc] ;  /* 0x0000030000067ab9 */ /* 0x000fe20000000800 */
[----:B------:R-:W-:Y:S01]  /*0540*/  ISETP.EQ.OR P0, PT, R0, RZ, !P1 ;  /* 0x000000ff0000720c */ /* 0x000fe20004f02670 */
[----:B------:R-:W-:-:S03]  /*0550*/  ULDC UR7, c[0x0][0x10] ;  /* 0x0000040000077ab9 */ /* 0x000fc60000000800 */
[C---:B------:R-:W-:Y:S01]  /*0560*/  ISETP.EQ.AND P0, PT, R10.reuse, RZ, P0 ;  /* 0x000000ff0a00720c */ /* 0x040fe20000702270 */
[----:B------:R-:W-:Y:S02]  /*0570*/  VIADD R10, R10, 0xffffffff ;  /* 0xffffffff0a0a7836 */ /* 0x000fe40000000000 */
[----:B--2---:R-:W-:Y:S01]  /*0580*/  @!P3 IMAD.WIDE.U32 R8, R11, R5, R6 ;  /* 0x000000050b08b225 */ /* 0x004fe200078e0006 */
[----:B------:R-:W0:Y:S02]  /*0590*/  FENCE.VIEW.ASYNC.S ;  /* 0x00000000000073c6 */ /* 0x000e240000000000 */
[----:B0-----:R-:W3:Y:S01]  /*05a0*/  @!UP0 SYNCS.EXCH.64 URZ, [UR8+0x80], UR4 ;  /* 0x00008004083f85b2 */ /* 0x001ee20008000100 */
[----:B------:R-:W-:Y:S01]  /*05b0*/  SEL R18, RZ, 0x1, !P0 ;  /* 0x00000001ff127807 */ /* 0x000fe20004000000 */
[----:B------:R-:W-:Y:S01]  /*05c0*/  @P3 IMAD.MOV.U32 R11, RZ, RZ, RZ ;  /* 0x000000ffff0b3224 */ /* 0x000fe200078e00ff */
[----:B------:R-:W-:Y:S01]  /*05d0*/  ISETP.GE.U32.AND P1, PT, R10, 0x2, PT ;  /* 0x000000020a00780c */ /* 0x000fe20003f26070 */
[----:B------:R-:W-:-:S02]  /*05e0*/  @!P3 IMAD.MOV.U32 R16, RZ, RZ, R8 ;  /* 0x000000ffff10b224 */ /* 0x000fc400078e0008 */
[----:B------:R-:W-:Y:S01]  /*05f0*/  @P3 IMAD.IADD R17, R17, 0x1, R11 ;  /* 0x0000000111113824 */ /* 0x000fe200078e020b */
[----:B------:R-:W-:Y:S01]  /*0600*/  SEL R18, R18, 0x2, P1 ;  /* 0x0000000212127807 */ /* 0x000fe20000800000 */
[----:B------:R-:W-:Y:S01]  /*0610*/  @!P3 IMAD.MOV.U32 R17, RZ, RZ, R9 ;  /* 0x000000ffff11b224 */ /* 0x000fe200078e0009 */
[----:B------:R0:W3:Y:S01]  /*0620*/  @!UP1 SYNCS.EXCH.64 URZ, [UR8+0x88], UR4 ;  /* 0x00008804083f95b2 */ /* 0x0000e20008000100 */
[----:B------:R-:W-:Y:S01]  /*0630*/  NOP ;  /* 0x0000000000007918 */ /* 0x000fe20000000000 */
[----:B0-----:R-:W-:-:S03]  /*0640*/  UIMAD.WIDE.U32 UR4, UR6, UR7, URZ ;  /* 0x00000007060472a5 */ /* 0x001fc6000f8e003f */
[----:B------:R-:W-:Y:S02]  /*0650*/  ULDC UR6, c[0x0][0x14] ;  /* 0x0000050000067ab9 */ /* 0x000fe40000000800 */
[----:B------:R-:W-:Y:S02]  /*0660*/  UIMAD.WIDE.U32 UR36, UR4, UR6, URZ ;  /* 0x00000006042472a5 */ /* 0x000fe4000f8e003f */
[----:B------:R-:W-:-:S04]  /*0670*/  UIMAD UR42, UR5, UR6, URZ ;  /* 0x00000006052a72a4 */ /* 0x000fc8000f8e023f */
[----:B------:R-:W-:Y:S01]  /*0680*/  UIADD3 UR42, UR37, UR42, URZ ;  /* 0x0000002a252a7290 */ /* 0x000fe2000fffe03f */
[----:B---34-:R-:W-:Y:S06]  /*0690*/  BAR.SYNC.DEFER_BLOCKING 0x0 ;  /* 0x0000000000007b1d */ /* 0x018fec0000010000 */
[----:B------:R-:W-:Y:S05]  /*06a0*/  @!P2 BRA `(.L_x_3) ;  /* 0x000000500048a947 */ /* 0x000fea0003800000 */
[----:B------:R-:W-:-:S13]  /*06b0*/  ISETP.GT.U32.AND P0, PT, R10, 0x1, PT ;  /* 0x000000010a00780c */ /* 0x000fda0003f04070 */
[----:B------:R-:W-:Y:S05]  /*06c0*/  @P0 EXIT ;  /* 0x000000000000094d */ /* 0x000fea0003800000 */
[----:B------:R-:W-:Y:S01]  /*06d0*/  ULDC.64 UR4, c[0x0][0x650] ;  /* 0x0001940000047ab9 */ /* 0x000fe20000000a00 */
[----:B------:R-:W-:Y:S01]  /*06e0*/  PRMT R0, RZ, 0x7610, R0 ;  /* 0x00007610ff007816 */ /* 0x000fe20000000000 */
[----:B------:R-:W-:Y:S01]  /*06f0*/  IMAD.MOV.U32 R99, RZ, RZ, -0x1 ;  /* 0xffffffffff637424 */ /* 0x000fe200078e00ff */
[----:B------:R-:W-:Y:S01]  /*0700*/  ISETP.GE.U32.AND P0, PT, R16, UR4, PT ;  /* 0x0000000410007c0c */ /* 0x000fe2000bf06070 */
[----:B------:R-:W-:Y:S02]  /*0710*/  IMAD.MOV.U32 R98, RZ, RZ, -0x1 ;  /* 0xffffffffff627424 */ /* 0x000fe400078e00ff */
[----:B------:R-:W-:Y:S01]  /*0720*/  IMAD.MOV.U32 R97, RZ, RZ, -0x1 ;  /* 0xffffffffff617424 */ /* 0x000fe200078e00ff */
[----:B------:R-:W-:-:S13]  /*0730*/  ISETP.GE.U32.AND.EX P0, PT, R17, UR5, PT, P0 ;  /* 0x0000000511007c0c */ /* 0x000fda000bf06100 */
[----:B------:R-:W-:Y:S05]  /*0740*/  @P0 BRA `(.L_x_4) ;  /* 0x0000000400540947 */ /* 0x000fea0003800000 */
[----:B------:R-:W0:Y:S01]  /*0750*/  LDC.64 R20, c[0x0][0x628] ;  /* 0x00018a00ff147b82 */ /* 0x000e220000000a00 */
[----:B------:R-:W-:Y:S02]  /*0760*/  IMAD.MOV.U32 R8, RZ, RZ, R16 ;  /* 0x000000ffff087224 */ /* 0x000fe400078e0010 */
[----:B------:R-:W-:-:S05]  /*0770*/  IMAD.MOV.U32 R9, RZ, RZ, R17 ;  /* 0x000000ffff097224 */ /* 0x000fca00078e0011 */
[----:B------:R-:W1:Y:S08]  /*0780*/  LDC R0, c[0x0][0x630] ;  /* 0x00018c00ff007b82 */ /* 0x000e700000000800 */
[----:B------:R-:W2:Y:S01]  /*0790*/  LDC.64 R22, c[0x0][0x620] ;  /* 0x00018800ff167b82 */ /* 0x000ea20000000a00 */
[----:B0-----:R-:W-:-:S04]  /*07a0*/  ISETP.NE.U32.AND P0, PT, R20, RZ, PT ;  /* 0x000000ff1400720c */ /* 0x001fc80003f05070 */
[----:B------:R-:W-:-:S13]  /*07b0*/  ISETP.NE.AND.EX P0, PT, R21, RZ, PT, P0 ;  /* 0x000000ff1500720c */ /* 0x000fda0003f05300 */
[----:B-12---:R-:W-:Y:S05]  /*07c0*/  @!P0 BRA `(.L_x_5) ;  /* 0x0000000000288947 */ /* 0x006fea0003800000 */
[----:B------:R-:W0:Y:S02]  /*07d0*/  LDC R13, c[0x0][0x634] ;  /* 0x00018d00ff0d7b82 */ /* 0x000e240000000800 */
[----:B0-----:R-:W-:-:S05]  /*07e0*/  IADD3 R13, P0, R16, R13, RZ ;  /* 0x0000000d100d7210 */ /* 0x001fca0007f1e0ff */
[----:B------:R-:W-:-:S04]  /*07f0*/  IMAD.X R15, RZ, RZ, R17, P0 ;  /* 0x000000ffff0f7224 */ /* 0x000fc800000e0611 */
[----:B------:R-:W-:-:S04]  /*0800*/  IMAD.WIDE.U32 R8, R15, R20, RZ ;  /* 0x000000140f087225 */ /* 0x000fc800078e00ff */
[----:B------:R-:W-:-:S04]  /*0810*/  IMAD.WIDE.U32 R10, P0, R13, R21, R8 ;  /* 0x000000150d0a7225 */ /* 0x000fc80007800008 */
[----:B------:R-:W-:-:S04]  /*0820*/  IMAD.WIDE.U32 R8, R13, R20, RZ ;  /* 0x000000140d087225 */ /* 0x000fc800078e00ff */
[----:B------:R-:W-:Y:S01]  /*0830*/  IMAD.X R13, RZ, RZ, RZ, P0 ;  /* 0x000000ffff0d7224 */ /* 0x000fe200000e06ff */
[----:B------:R-:W-:Y:S01]  /*0840*/  IADD3 RZ, P0, R9, R10, RZ ;  /* 0x0000000a09ff7210 */ /* 0x000fe20007f1e0ff */
[----:B------:R-:W-:-:S04]  /*0850*/  IMAD.MOV.U32 R12, RZ, RZ, R11 ;  /* 0x000000ffff0c7224 */ /* 0x000fc800078e000b */
[----:B------:R-:W-:-:S08]  /*0860*/  IMAD.WIDE.U32.X R8, R15, R21, R12, P0 ;  /* 0x000000150f087225 */ /* 0x000fd000000e040c */
.L_x_5:
[-CC-:B------:R-:W-:Y:S01]  /*0870*/  SHF.R.U64 R97, R8, R0.reuse, R9.reuse ;  /* 0x0000000008617219 */ /* 0x180fe20000001209 */
[----:B------:R-:W0:Y:S01]  /*0880*/  LDC R12, c[0x0][0x618] ;  /* 0x00018600ff0c7b82 */ /* 0x000e220000000800 */
[----:B------:R-:W-:Y:S01]  /*0890*/  SHF.R.U32.HI R7, RZ, R0, R9 ;  /* 0x00000000ff077219 */ /* 0x000fe20000011609 */
[----:B------:R-:W-:Y:S01]  /*08a0*/  ULDC UR4, c[0x0][0x150] ;  /* 0x0000540000047ab9 */ /* 0x000fe20000000800 */
[----:B------:R-:W-:Y:S02]  /*08b0*/  IADD3 R11, P0, RZ, -R97, RZ ;  /* 0x80000061ff0b7210 */ /* 0x000fe40007f1e0ff */
[----:B------:R-:W-:-:S03]  /*08c0*/  I2FP.F32.U32 R0, R6 ;  /* 0x0000000600007245 */ /* 0x000fc60000201000 */
[----:B------:R-:W1:Y:S01]  /*08d0*/  LDC.64 R30, c[0x0][0x640] ;  /* 0x00019000ff1e7b82 */ /* 0x000e620000000a00 */
[----:B------:R-:W-:Y:S02]  /*08e0*/  IMAD.X R13, RZ, RZ, ~R7, P0 ;  /* 0x000000ffff0d7224 */ /* 0x000fe400000e0e07 */
[----:B------:R-:W-:Y:S01]  /*08f0*/  FMUL R0, R0, UR4 ;  /* 0x0000000400007c20 */ /* 0x000fe20008400000 */
[----:B------:R-:W-:Y:S01]  /*0900*/  IMAD.WIDE.U32 R8, R11, R22, R16 ;  /* 0x000000160b087225 */ /* 0x000fe200078e0010 */
[----:B------:R-:W-:-:S03]  /*0910*/  ULDC UR4, c[0x0][0x154] ;  /* 0x0000550000047ab9 */ /* 0x000fc60000000800 */
[----:B------:R-:W-:Y:S01]  /*0920*/  IMAD R10, R13, R22, RZ ;  /* 0x000000160d0a7224 */ /* 0x000fe200078e02ff */
[----:B------:R-:W2:Y:S01]  /*0930*/  LDC R7, c[0x0][0x144] ;  /* 0x00005100ff077b82 */ /* 0x000ea20000000800 */
[----:B------:R-:W3:Y:S02]  /*0940*/  F2I.U32.TRUNC.NTZ R0, R0 ;  /* 0x0000000000007305 */ /* 0x000ee4000020f000 */
[----:B------:R-:W-:-:S04]  /*0950*/  IMAD R11, R11, R23, R10 ;  /* 0x000000170b0b7224 */ /* 0x000fc800078e020a */
[----:B------:R-:W-:Y:S01]  /*0960*/  IMAD.IADD R9, R9, 0x1, R11 ;  /* 0x0000000109097824 */ /* 0x000fe200078e020b */
[----:B------:R-:W4:Y:S01]  /*0970*/  LDC R24, c[0x0][0x608] ;  /* 0x00018200ff187b82 */ /* 0x000f220000000800 */
[----:B------:R-:W-:-:S03]  /*0980*/  IMAD.MOV.U32 R11, RZ, RZ, -0x1 ;  /* 0xffffffffff0b7424 */ /* 0x000fc600078e00ff */
[-CC-:B0-----:R-:W-:Y:S02]  /*0990*/  SHF.R.U64 R22, R8, R12.reuse, R9.reuse ;  /* 0x0000000c08167219 */ /* 0x181fe40000001209 */
[----:B------:R-:W-:Y:S02]  /*09a0*/  I2FP.F32.U32 R8, R5 ;  /* 0x0000000500087245 */ /* 0x000fe40000201000 */
[----:B------:R-:W0:Y:S01]  /*09b0*/  LDC R28, c[0x0][0x658] ;  /* 0x00019600ff1c7b82 */ /* 0x000e220000000800 */
[----:B-1----:R-:W-:Y:S01]  /*09c0*/  ISETP.NE.U32.AND P0, PT, R30, RZ, PT ;  /* 0x000000ff1e00720c */ /* 0x002fe20003f05070 */
[----:B---3--:R-:W-:Y:S02]  /*09d0*/  IMAD.MOV R10, RZ, RZ, -R0 ;  /* 0x000000ffff0a7224 */ /* 0x008fe400078e0a00 */
[----:B------:R-:W-:Y:S01]  /*09e0*/  FMUL R8, R8, UR4 ;  /* 0x0000000408087c20 */ /* 0x000fe20008400000 */
[----:B------:R-:W-:Y:S02]  /*09f0*/  SHF.R.U32.HI R9, RZ, R12, R9 ;  /* 0x0000000cff097219 */ /* 0x000fe40000011609 */
[----:B------:R-:W-:Y:S01]  /*0a00*/  ISETP.NE.AND.EX P0, PT, R31, RZ, PT, P0 ;  /* 0x000000ff1f00720c */ /* 0x000fe20003f05300 */
[----:B------:R1:W3:Y:S01]  /*0a10*/  F2I.U32.TRUNC.NTZ R15, R8 ;  /* 0x00000008000f7305 */ /* 0x0002e2000020f000 */
[----:B------:R-:W1:Y:S01]  /*0a20*/  LDC R20, c[0x0][0x148] ;  /* 0x00005200ff147b82 */ /* 0x000e620000000800 */
[----:B--2---:R-:W-:-:S07]  /*0a30*/  IMAD R0, R7, R10, R6 ;  /* 0x0000000a07007224 */ /* 0x004fce00078e0206 */
[----:B------:R-:W2:Y:S01]  /*0a40*/  LDC R26, c[0x0][0x600] ;  /* 0x00018000ff1a7b82 */ /* 0x000ea20000000800 */
[-CC-:B----4-:R-:W-:Y:S02]  /*0a50*/  SHF.R.U64 R32, R22, R24.reuse, R9.reuse ;  /* 0x0000001816207219 */ /* 0x190fe40000001209 */
[----:B------:R-:W-:Y:S01]  /*0a60*/  SHF.R.U32.HI R7, RZ, R24, R9 ;  /* 0x00000018ff077219 */ /* 0x000fe20000011609 */
[----:B------:R-:W-:-:S04]  /*0a70*/  IMAD.MOV.U32 R9, RZ, RZ, 0x1 ;  /* 0x00000001ff097424 */ /* 0x000fc800078e00ff */
[----:B------:R-:W4:Y:S01]  /*0a80*/  LDC R21, c[0x0][0x648] ;  /* 0x00019200ff157b82 */ /* 0x000f220000000800 */
[-C--:B0-----:R-:W-:Y:S02]  /*0a90*/  SHF.L.U32 R6, R11, R28.reuse, RZ ;  /* 0x0000001c0b067219 */ /* 0x081fe400000006ff */
[--C-:B------:R-:W-:Y:S02]  /*0aa0*/  SHF.R.U64 R24, R32, R28, R7.reuse ;  /* 0x0000001c20187219 */ /* 0x100fe40000001207 */
[----:B------:R-:W-:Y:S02]  /*0ab0*/  LOP3.LUT R13, RZ, R6, RZ, 0x33, !PT ;  /* 0x00000006ff0d7212 */ /* 0x000fe400078e33ff */
[-C--:B------:R-:W-:Y:S01]  /*0ac0*/  SHF.R.U32.HI R7, RZ, R28.reuse, R7 ;  /* 0x0000001cff077219 */ /* 0x080fe20000011607 */
[----:B------:R-:W0:Y:S01]  /*0ad0*/  LDC R23, c[0x0][0x638] ;  /* 0x00018e00ff177b82 */ /* 0x000e220000000800 */
[----:B------:R-:W-:Y:S01]  /*0ae0*/  SHF.L.U32 R12, R9, R28, RZ ;  /* 0x0000001c090c7219 */ /* 0x000fe200000006ff */
[----:B------:R-:W-:-:S06]  /*0af0*/  IMAD.MOV.U32 R6, RZ, RZ, R24 ;  /* 0x000000ffff067224 */ /* 0x000fcc00078e0018 */
[----:B------:R-:W0:Y:S01]  /*0b00*/  LDC R99, c[0x0][0x610] ;  /* 0x00018400ff637b82 */ /* 0x000e220000000800 */
[----:B-1-3--:R-:W-:Y:S05]  /*0b10*/  @!P0 BRA `(.L_x_6) ;  /* 0x0000000000288947 */ /* 0x00afea0003800000 */
[----:B------:R-:W1:Y:S02]  /*0b20*/  LDC R11, c[0x0][0x64c] ;  /* 0x00019300ff0b7b82 */ /* 0x000e640000000800 */
[----:B-1----:R-:W-:-:S05]  /*0b30*/  IADD3 R11, P0, R24, R11, RZ ;  /* 0x0000000b180b7210 */ /* 0x002fca0007f1e0ff */
        /* <DEDUP_REMOVED lines=8> */
.L_x_6:
[----:B----4-:R-:W-:Y:S01]  /*0bc0*/  SHF.R.U64 R6, R6, R21, R7 ;  /* 0x0000001506067219 */ /* 0x010fe20000001207 */
[----:B--2---:R-:W-:Y:S01]  /*0bd0*/  VIADD R7, R26, 0xffffffff ;  /* 0xffffffff1a077836 */ /* 0x004fe20000000000 */
[----:B------:R-:W-:Y:S01]  /*0be0*/  LOP3.LUT R13, R32, R13, RZ, 0xc0, !PT ;  /* 0x0000000d200d7212 */ /* 0x000fe200078ec0ff */
[----:B------:R-:W-:Y:S02]  /*0bf0*/  IMAD.MOV R15, RZ, RZ, -R15 ;  /* 0x000000ffff0f7224 */ /* 0x000fe400078e0a0f */
[----:B------:R-:W-:Y:S02]  /*0c00*/  IMAD.MOV R8, RZ, RZ, -R6 ;  /* 0x000000ffff087224 */ /* 0x000fe400078e0a06 */
[----:B------:R-:W-:Y:S01]  /*0c10*/  IMAD R13, R12, R6, R13 ;  /* 0x000000060c0d7224 */ /* 0x000fe200078e020d */
[----:B------:R-:W-:Y:S01]  /*0c20*/  LOP3.LUT R6, R22, R7, RZ, 0xc0, !PT ;  /* 0x0000000716067212 */ /* 0x000fe200078ec0ff */
[----:B------:R-:W-:Y:S02]  /*0c30*/  @P3 IMAD R0, R20, R15, R5 ;  /* 0x0000000f14003224 */ /* 0x000fe400078e0205 */
[----:B0-----:R-:W-:-:S02]  /*0c40*/  IMAD R5, R8, R23, R24 ;  /* 0x0000001708057224 */ /* 0x001fc400078e0218 */
[----:B------:R-:W-:Y:S02]  /*0c50*/  IMAD R99, R13, R99, R0 ;  /* 0x000000630d637224 */ /* 0x000fe400078e0200 */
[----:B------:R-:W-:Y:S02]  /*0c60*/  IMAD R6, R5, R26, R6 ;  /* 0x0000001a05067224 */ /* 0x000fe400078e0206 */
[----:B------:R-:W-:-:S03]  /*0c70*/  IMAD.MOV.U32 R0, RZ, RZ, 0x1 ;  /* 0x00000001ff007424 */ /* 0x000fc600078e00ff */
[----:B------:R-:W-:Y:S02]  /*0c80*/  SEL R98, R6, R99, !P3 ;  /* 0x0000006306627207 */ /* 0x000fe40005800000 */
[----:B------:R-:W-:-:S07]  /*0c90*/  SEL R99, R99, R6, !P3 ;  /* 0x0000000663637207 */ /* 0x000fce0005800000 */
.L_x_4:
[----:B------:R-:W-:-:S08]  /*0ca0*/  NOP ;  /* 0x0000000000007918 */ /* 0x000fd00000000000 */
[----:B------:R-:W0:Y:S02]  /*0cb0*/  USETMAXREG.TRY_ALLOC.CTAPOOL UP0, 0xe8 ;  /* 0x000000e8000079c8 */ /* 0x000e240008000600 */
[----:B0-----:R-:W-:-:S13]  /*0cc0*/  PLOP3.LUT P0, PT, PT, PT, UP0, 0x80, 0x0 ;  /* 0x000000000000781c */ /* 0x001fda0003f0f008 */
[----:B------:R-:W-:Y:S05]  /*0cd0*/  @!P0 BRA `(.L_x_4) ;  /* 0xfffffffc00f08947 */ /* 0x000fea000383ffff */
[----:B------:R-:W-:Y:S01]  /*0ce0*/  ULDC.64 UR4, c[0x0][0x598] ;  /* 0x0001660000047ab9 */ /* 0x000fe20000000a00 */
[----:B------:R-:W-:Y:S01]  /*0cf0*/  ULDC.64 UR38, c[0x0][0x208] ;  /* 0x0000820000267ab9 */ /* 0x000fe20000000a00 */
[----:B------:R-:W-:-:S04]  /*0d00*/  ISETP.NE.U32.AND P0, PT, RZ, UR4, PT ;  /* 0x00000004ff007c0c */ /* 0x000fc8000bf05070 */
[----:B------:R-:W-:-:S13]  /*0d10*/  ISETP.NE.AND.EX P0, PT, RZ, UR5, PT, P0 ;  /* 0x00000005ff007c0c */ /* 0x000fda000bf05300 */
[----:B------:R-:W-:Y:S05]  /*0d20*/  @!P0 BRA `(.L_x_7) ;  /* 0x00000000001c8947 */ /* 0x000fea0003800000 */
[----:B------:R-:W0:Y:S02]  /*0d30*/  LDC.64 R6, c[0x0][0x598] ;  /* 0x00016600ff067b82 */ /* 0x000e240000000a00 */
[----:B0-----:R-:W2:Y:S02]  /*0d40*/  LDG.E.64 R6, desc[UR38][R6.64] ;  /* 0x0000002606067981 */ /* 0x001ea4000c1e1b00 */
[----:B--2---:R-:W-:-:S04]  /*0d50*/  ISETP.NE.U32.AND P0, PT, R6, RZ, PT ;  /* 0x000000ff0600720c */ /* 0x004fc80003f05070 */
[----:B------:R-:W-:-:S13]  /*0d60*/  ISETP.NE.AND.EX P0, PT, R7, RZ, PT, P0 ;  /* 0x000000ff0700720c */ /* 0x000fda0003f05300 */
[----:B------:R-:W-:Y:S05]  /*0d70*/  @!P0 BRA `(.L_x_7) ;  /* 0x0000000000088947 */ /* 0x000fea0003800000 */
[----:B------:R0:W5:Y:S01]  /*0d80*/  LD.E R19, desc[UR38][R6.64] ;  /* 0x0000002606137980 */ /* 0x000162000c101900 */
[----:B------:R-:W-:Y:S05]  /*0d90*/  BRA `(.L_x_8) ;  /* 0x0000000000247947 */ /* 0x000fea0003800000 */
.L_x_7:
[----:B------:R-:W-:Y:S02]  /*0da0*/  ULDC.64 UR4, c[0x0][0x588] ;  /* 0x0001620000047ab9 */ /* 0x000fe40000000a00 */
[----:B------:R-:W-:-:S04]  /*0db0*/  ISETP.NE.U32.AND P0, PT, RZ, UR4, PT ;  /* 0x00000004ff007c0c */ /* 0x000fc8000bf05070 */
[----:B------:R-:W-:-:S13]  /*0dc0*/  ISETP.NE.AND.EX P0, PT, RZ, UR5, PT, P0 ;  /* 0x00000005ff007c0c */ /* 0x000fda000bf05300 */
[----:B------:R-:W-:Y:S05]  /*0dd0*/  @!P0 BRA `(.L_x_9) ;  /* 0x00000000000c8947 */ /* 0x000fea0003800000 */
[----:B------:R-:W0:Y:S02]  /*0de0*/  LDC.64 R6, c[0x0][0x588] ;  /* 0x00016200ff067b82 */ /* 0x000e240000000a00 */
[----:B0-----:R1:W5:Y:S01]  /*0df0*/  LDG.E R19, desc[UR38][R6.64] ;  /* 0x0000002606137981 */ /* 0x001362000c1e1900 */
[----:B------:R-:W-:Y:S05]  /*0e00*/  BRA `(.L_x_8) ;  /* 0x0000000000087947 */ /* 0x000fea0003800000 */
.L_x_9:
[----:B------:R-:W-:Y:S02]  /*0e10*/  ULDC UR4, c[0x0][0x580] ;  /* 0x0001600000047ab9 */ /* 0x000fe40000000800 */
[----:B------:R-:W-:-:S07]  /*0e20*/  IMAD.U32 R19, RZ, RZ, UR4 ;  /* 0x00000004ff137e24 */ /* 0x000fce000f8e00ff */
.L_x_8:
[----:B------:R-:W-:Y:S02]  /*0e30*/  ULDC.64 UR4, c[0x0][0x5a0] ;  /* 0x0001680000047ab9 */ /* 0x000fe40000000a00 */
[----:B------:R-:W-:-:S04]  /*0e40*/  ISETP.NE.U32.AND P0, PT, RZ, UR4, PT ;  /* 0x00000004ff007c0c */ /* 0x000fc8000bf05070 */
[----:B------:R-:W-:-:S13]  /*0e50*/  ISETP.NE.AND.EX P0, PT, RZ, UR5, PT, P0 ;  /* 0x00000005ff007c0c */ /* 0x000fda000bf05300 */
[----:B------:R-:W-:Y:S05]  /*0e60*/  @!P0 BRA `(.L_x_10) ;  /* 0x00000000001c8947 */ /* 0x000fea0003800000 */
[----:B01----:R-:W0:Y:S02]  /*0e70*/  LDC.64 R6, c[0x0][0x5a0] ;  /* 0x00016800ff067b82 */ /* 0x003e240000000a00 */
[----:B0-----:R-:W2:Y:S02]  /*0e80*/  LDG.E.64 R6, desc[UR38][R6.64] ;  /* 0x0000002606067981 */ /* 0x001ea4000c1e1b00 */
[----:B--2---:R-:W-:-:S04]  /*0e90*/  ISETP.NE.U32.AND P0, PT, R6, RZ, PT ;  /* 0x000000ff0600720c */ /* 0x004fc80003f05070 */
[----:B------:R-:W-:-:S13]  /*0ea0*/  ISETP.NE.AND.EX P0, PT, R7, RZ, PT, P0 ;  /* 0x000000ff0700720c */ /* 0x000fda0003f05300 */
[----:B------:R-:W-:Y:S05]  /*0eb0*/  @!P0 BRA `(.L_x_10) ;  /* 0x0000000000088947 */ /* 0x000fea0003800000 */
[----:B------:R0:W5:Y:S01]  /*0ec0*/  LD.E R88, desc[UR38][R6.64] ;  /* 0x0000002606587980 */ /* 0x000162000c101900 */
[----:B------:R-:W-:Y:S05]  /*0ed0*/  BRA `(.L_x_11) ;  /* 0x0000000000247947 */ /* 0x000fea0003800000 */
.L_x_10:
[----:B------:R-:W-:Y:S02]  /*0ee0*/  ULDC.64 UR4, c[0x0][0x590] ;  /* 0x0001640000047ab9 */ /* 0x000fe40000000a00 */
[----:B------:R-:W-:-:S04]  /*0ef0*/  ISETP.NE.U32.AND P0, PT, RZ, UR4, PT ;  /* 0x00000004ff007c0c */ /* 0x000fc8000bf05070 */
[----:B------:R-:W-:-:S13]  /*0f00*/  ISETP.NE.AND.EX P0, PT, RZ, UR5, PT, P0 ;  /* 0x00000005ff007c0c */ /* 0x000fda000bf05300 */
[----:B------:R-:W-:Y:S05]  /*0f10*/  @!P0 BRA `(.L_x_12) ;  /* 0x00000000000c8947 */ /* 0x000fea0003800000 */
[----:B------:R-:W2:Y:S02]  /*0f20*/  LDC.64 R88, c[0x0][0x590] ;  /* 0x00016400ff587b82 */ /* 0x000ea40000000a00 */
[----:B--2---:R2:W5:Y:S01]  /*0f30*/  LDG.E R88, desc[UR38][R88.64] ;  /* 0x0000002658587981 */ /* 0x004562000c1e1900 */
[----:B------:R-:W-:Y:S05]  /*0f40*/  BRA `(.L_x_11) ;  /* 0x0000000000087947 */ /* 0x000fea0003800000 */
.L_x_12:
[----:B------:R-:W-:Y:S02]  /*0f50*/  ULDC UR4, c[0x0][0x584] ;  /* 0x0001610000047ab9 */ /* 0x000fe40000000800 */
[----:B------:R-:W-:-:S07]  /*0f60*/  IMAD.U32 R88, RZ, RZ, UR4 ;  /* 0x00000004ff587e24 */ /* 0x000fce000f8e00ff */
.L_x_11:
[----:B------:R-:W-:-:S13]  /*0f70*/  LOP3.LUT P0, RZ, R0, 0xff, RZ, 0xc0, !PT ;  /* 0x000000ff00ff7812 */ /* 0x000fda000780c0ff */
[----:B------:R-:W-:Y:S05]  /*0f80*/  @!P0 EXIT ;  /* 0x000000000000894d */ /* 0x000fea0003800000 */
[----:B------:R-:W3:Y:S01]  /*0f90*/  LDC R90, c[0x0][0x658] ;  /* 0x00019600ff5a7b82 */ /* 0x000ee20000000800 */
[----:B------:R-:W-:Y:S01]  /*0fa0*/  ULDC.64 UR6, c[0x0][0x288] ;  /* 0x0000a20000067ab9 */ /* 0x000fe20000000a00 */
[----:B------:R-:W-:Y:S01]  /*0fb0*/  LOP3.LUT R14, R14, 0x1, RZ, 0xc0, !PT ;  /* 0x000000010e0e7812 */ /* 0x000fe200078ec0ff */
[----:B------:R-:W-:Y:S01]  /*0fc0*/  UIADD3 UR4, UR7, 0x7f, URZ ;  /* 0x0000007f07047890 */ /* 0x000fe2000fffe03f */
[----:B------:R-:W-:Y:S01]  /*0fd0*/  SHF.R.U32.HI R0, RZ, 0x2, R3 ;  /* 0x00000002ff007819 */ /* 0x000fe20000011603 */
[----:B01----:R-:W-:Y:S01]  /*0fe0*/  IMAD.MOV.U32 R7, RZ, RZ, -0x1 ;  /* 0xffffffffff077424 */ /* 0x003fe200078e00ff */
[----:B------:R-:W-:Y:S01]  /*0ff0*/  SHF.R.U32.HI R4, RZ, 0x1, R4 ;  /* 0x00000001ff047819 */ /* 0x000fe20000011604 */
[----:B------:R-:W-:Y:S01]  /*1000*/  USHF.R.S32.HI UR5, URZ, 0x1f, UR4 ;  /* 0x0000001f3f057899 */ /* 0x000fe20008011404 */
[----:B------:R-:W0:Y:S01]  /*1010*/  LDC R93, c[0x0][0x600] ;  /* 0x00018000ff5d7b82 */ /* 0x000e220000000800 */
[----:B------:R-:W-:Y:S01]  /*1020*/  IMAD.SHL.U32 R5, R14, 0x40, RZ ;  /* 0x000000400e057824 */ /* 0x000fe200078e00ff */
[----:B------:R-:W-:Y:S01]  /*1030*/  LOP3.LUT R0, R0, 0x7, RZ, 0xc0, !PT ;  /* 0x0000000700007812 */ /* 0x000fe200078ec0ff */
[----:B------:R-:W-:Y:S01]  /*1040*/  ULEA.HI UR5, UR5, UR4, URZ, 0x7 ;  /* 0x0000000405057291 */ /* 0x000fe2000f8f383f */
[----:B------:R-:W-:Y:S01]  /*1050*/  LOP3.LUT R23, R4, 0x30, RZ, 0xc0, !PT ;  /* 0x0000003004177812 */ /* 0x000fe200078ec0ff */
[----:B------:R-:W-:Y:S01]  /*1060*/  IMAD.MOV.U32 R9, RZ, RZ, 0x1 ;  /* 0x00000001ff097424 */ /* 0x000fe200078e00ff */
[--C-:B------:R-:W-:Y:S01]  /*1070*/  LOP3.LUT R22, R5, 0x40, R0.reuse, 0xe2, !PT ;  /* 0x0000004005167812 */ /* 0x100fe200078ee200 */
[----:B------:R-:W-:Y:S01]  /*1080*/  USHF.R.S32.HI UR43, URZ, 0x7, UR5 ;  /* 0x000000073f2b7899 */ /* 0x000fe20008011405 */
[-C--:B------:R-:W-:Y:S01]  /*1090*/  IADD3 R5, RZ, -R23.reuse, -R0 ;  /* 0x80000017ff057210 */ /* 0x080fe20007ffe800 */
[----:B------:R-:W-:Y:S01]  /*10a0*/  IMAD.U32 R6, RZ, RZ, UR6 ;  /* 0x00000006ff067e24 */ /* 0x000fe2000f8e00ff */
[C---:B--2---:R-:W-:Y:S01]  /*10b0*/  LOP3.LUT R89, R3.reuse, 0x3, RZ, 0xc0, !PT ;  /* 0x0000000303597812 */ /* 0x044fe200078ec0ff */
[----:B------:R-:W-:Y:S01]  /*10c0*/  UISETP.LT.AND UP0, UPT, UR43, 0x1, UPT ;  /* 0x000000012b00788c */ /* 0x000fe2000bf01270 */
[----:B------:R-:W-:Y:S01]  /*10d0*/  LOP3.LUT R92, R3, 0x80, RZ, 0xc0, !PT ;  /* 0x00000080035c7812 */ /* 0x000fe200078ec0ff */
[----:B------:R-:W-:Y:S01]  /*10e0*/  IMAD R5, R14, -0x40, R5 ;  /* 0xffffffc00e057824 */ /* 0x000fe200078e0205 */
[----:B------:R-:W-:Y:S01]  /*10f0*/  ULDC UR4, c[0x0][0x284] ;  /* 0x0000a10000047ab9 */ /* 0x000fe20000000800 */
[----:B------:R-:W-:Y:S01]  /*1100*/  LOP3.LUT R22, R22, R23, RZ, 0xfc, !PT ;  /* 0x0000001716167212 */ /* 0x000fe200078efcff */
[----:B------:R-:W-:Y:S01]  /*1110*/  USEL UR44, UR43, 0x1, UP0 ;  /* 0x000000012b2c7887 */ /* 0x000fe20008000000 */
[-C--:B---3--:R-:W-:Y:S01]  /*1120*/  SHF.L.U32 R7, R7, R90.reuse, RZ ;  /* 0x0000005a07077219 */ /* 0x088fe200000006ff */
[----:B------:R-:W-:Y:S01]  /*1130*/  IMAD R89, R89, -0x2, R6 ;  /* 0xfffffffe59597824 */ /* 0x000fe200078e0206 */
[----:B------:R-:W-:Y:S01]  /*1140*/  SHF.L.U32 R90, R9, R90, RZ ;  /* 0x0000005a095a7219 */ /* 0x000fe200000006ff */
[----:B------:R-:W-:Y:S01]  /*1150*/  IMAD.SHL.U32 R91, R3, 0x2, RZ ;  /* 0x00000002035b7824 */ /* 0x000fe200078e00ff */
[----:B------:R-:W-:Y:S01]  /*1160*/  SHF.R.U32.HI R92, RZ, 0x7, R92 ;  /* 0x00000007ff5c7819 */ /* 0x000fe2000001165c */
[----:B------:R-:W-:Y:S01]  /*1170*/  VIADD R95, R5, UR4 ;  /* 0x00000004055f7c36 */ /* 0x000fe20008000000 */
[----:B------:R-:W-:Y:S01]  /*1180*/  LOP3.LUT R94, RZ, R7, RZ, 0x33, !PT ;  /* 0x00000007ff5e7212 */ /* 0x000fe200078e33ff */
[----:B0-----:R-:W-:Y:S01]  /*1190*/  VIADD R93, R93, 0xffffffff ;  /* 0xffffffff5d5d7836 */ /* 0x001fe20000000000 */
[----:B------:R-:W-:Y:S01]  /*11a0*/  UIADD3 UR44, UR43, -UR44, URZ ;  /* 0x8000002c2b2c7290 */ /* 0x000fe2000fffe03f */
[----:B------:R-:W-:Y:S01]  /*11b0*/  IMAD.MOV.U32 R23, RZ, RZ, RZ ;  /* 0x000000ffff177224 */ /* 0x000fe200078e00ff */
[----:B------:R-:W-:Y:S01]  /*11c0*/  UMOV UR40, URZ ;  /* 0x0000003f00287c82 */ /* 0x000fe20008000000 */
[----:B------:R-:W-:-:S09]  /*11d0*/  UMOV UR41, URZ ;  /* 0x0000003f00297c82 */ /* 0x000fd20008000000 */
.L_x_162:
[----:B0-----:R-:W0:Y:S01]  /*11e0*/  SHFL.IDX PT, R0, R92, RZ, 0x1f ;  /* 0x00001fff5c007589 */ /* 0x001e2200000e0000 */
[----:B-1----:R-:W1:Y:S01]  /*11f0*/  S2UR UR7, SR_CgaCtaId ;  /* 0x00000000000779c3 */ /* 0x002e620000008800 */
[----:B------:R-:W-:Y:S01]  /*1200*/  UMOV UR6, 0x400 ;  /* 0x0000040000067882 */ /* 0x000fe20000000000 */
[----:B0-----:R-:W-:Y:S01]  /*1210*/  R2UR UR4, R0 ;  /* 0x00000000000472ca */ /* 0x001fe200000e0000 */
[----:B-1----:R-:W-:-:S12]  /*1220*/  ULEA UR6, UR7, UR6, 0x18 ;  /* 0x0000000607067291 */ /* 0x002fd8000f8ec03f */
[----:B------:R-:W-:-:S04]  /*1230*/  ULEA.HI UR5, UR4, UR4, URZ, 0x1 ;  /* 0x0000000404057291 */ /* 0x000fc8000f8f083f */
[----:B------:R-:W-:-:S04]  /*1240*/  ULOP3.LUT UR5, UR5, 0x7fffe, URZ, 0xc0, !UPT ;  /* 0x0007fffe05057892 */ /* 0x000fc8000f8ec03f */
[----:B------:R-:W-:-:S03]  /*1250*/  UIADD3 UR5, UR4, -UR5, URZ ;  /* 0x8000000504057290 */ /* 0x000fc6000fffe03f */
[----:B------:R-:W-:Y:S01]  /*1260*/  ULDC UR4, c[0x0][0x28c] ;  /* 0x0000a30000047ab9 */ /* 0x000fe20000000800 */
[----:B------:R-:W-:Y:S01]  /*1270*/  ULEA UR5, UR5, UR6, 0xd ;  /* 0x0000000605057291 */ /* 0x000fe2000f8e683f */
[----:B------:R-:W-:-:S03]  /*1280*/  ISETP.LT.AND P0, PT, RZ, UR4, PT ;  /* 0x00000004ff007c0c */ /* 0x000fc6000bf01270 */
[----:B------:R-:W-:-:S04]  /*1290*/  UIADD3 UR5, UR5, 0x180, URZ ;  /* 0x0000018005057890 */ /* 0x000fc8000fffe03f */
[----:B------:R-:W-:-:S04]  /*12a0*/  USHF.R.U32.HI UR5, URZ, 0x4, UR5 ;  /* 0x000000043f057899 */ /* 0x000fc80008011605 */
[----:B------:R-:W-:-:S04]  /*12b0*/  ULOP3.LUT UR5, UR5, 0x3fff, URZ, 0xc0, !UPT ;  /* 0x00003fff05057892 */ /* 0x000fc8000f8ec03f */
[----:B------:R-:W-:Y:S01]  /*12c0*/  ULOP3.LUT UR45, UR5, 0x10000, URZ, 0xfc, !UPT ;  /* 0x00010000052d7892 */ /* 0x000fe2000f8efc3f */
[----:B----4-:R-:W-:Y:S11]  /*12d0*/  @P0 BRA `(.L_x_13) ;  /* 0x0000000000400947 */ /* 0x010ff60003800000 */
[----:B------:R-:W-:Y:S01]  /*12e0*/  MOV R0, 0x0 ;  /* 0x0000000000007802 */ /* 0x000fe20000000f00 */
[----:B------:R-:W-:Y:S01]  /*12f0*/  ULDC.64 UR4, c[0x4][0x68] ;  /* 0x01001a0000047ab9 */ /* 0x000fe20000000a00 */
[----:B------:R-:W-:Y:S01]  /*1300*/  ULDC.64 UR6, c[0x4][0x8] ;  /* 0x0100020000067ab9 */ /* 0x000fe20000000a00 */
[----:B------:R-:W-:Y:S01]  /*1310*/  IMAD.U32 R4, RZ, RZ, UR4 ;  /* 0x00000004ff047e24 */ /* 0x000fe2000f8e00ff */
[----:B------:R0:W1:Y:S01]  /*1320*/  LDC.64 R14, c[0x4][R0] ;  /* 0x01000000000e7b82 */ /* 0x0000620000000a00 */
[----:B------:R-:W-:Y:S01]  /*1330*/  IMAD.U32 R5, RZ, RZ, UR5 ;  /* 0x00000005ff057e24 */ /* 0x000fe2000f8e00ff */
[----:B------:R-:W-:Y:S01]  /*1340*/  ULDC.64 UR4, c[0x4][0x70] ;  /* 0x01001c0000047ab9 */ /* 0x000fe20000000a00 */
[----:B------:R-:W-:Y:S02]  /*1350*/  IMAD.U32 R10, RZ, RZ, UR6 ;  /* 0x00000006ff0a7e24 */ /* 0x000fe4000f8e00ff */
[----:B------:R-:W-:Y:S02]  /*1360*/  IMAD.U32 R6, RZ, RZ, UR4 ;  /* 0x00000004ff067e24 */ /* 0x000fe4000f8e00ff */
[----:B------:R-:W-:-:S02]  /*1370*/  IMAD.U32 R7, RZ, RZ, UR5 ;  /* 0x00000005ff077e24 */ /* 0x000fc4000f8e00ff */
[----:B------:R-:W-:Y:S02]  /*1380*/  IMAD.U32 R11, RZ, RZ, UR7 ;  /* 0x00000007ff0b7e24 */ /* 0x000fe4000f8e00ff */
[----:B------:R-:W-:Y:S02]  /*1390*/  IMAD.MOV.U32 R8, RZ, RZ, 0x1e1 ;  /* 0x000001e1ff087424 */ /* 0x000fe400078e00ff */
[----:B------:R-:W-:Y:S02]  /*13a0*/  IMAD.MOV.U32 R12, RZ, RZ, 0x1 ;  /* 0x00000001ff0c7424 */ /* 0x000fe400078e00ff */
[----:B0-----:R-:W-:-:S07]  /*13b0*/  IMAD.MOV.U32 R13, RZ, RZ, RZ ;  /* 0x000000ffff0d7224 */ /* 0x001fce00078e00ff */
[----:B------:R-:W-:-:S07]  /*13c0*/  LEPC R20, `(.L_x_13) ;  /* 0x000000001014794e */ /* 0x000fce0000000000 */
[----:B-1---5:R-:W-:Y:S05]  /*13d0*/  CALL.ABS.NOINC R14 ;  /* 0x000000000e007343 */ /* 0x022fea0003c00000 */
.L_x_13:
[----:B------:R-:W-:-:S04]  /*13e0*/  LOP3.LUT R0, R18, 0x1, RZ, 0xfc, !PT ;  /* 0x0000000112007812 */ /* 0x000fc800078efcff */
[----:B------:R-:W-:-:S13]  /*13f0*/  ISETP.NE.AND P0, PT, R0, 0x3, PT ;  /* 0x000000030000780c */ /* 0x000fda0003f05270 */
[----:B------:R-:W-:Y:S05]  /*1400*/  @!P0 BRA `(.L_x_14) ;  /* 0x0000000000048947 */ /* 0x000fea0003800000 */
[----:B------:R-:W-:Y:S01]  /*1410*/  BPT.TRAP 0x1 ;  /* 0x000000040000795c */ /* 0x000fe20000300000 */
.L_x_14:
[----:B------:R-:W0:Y:S01]  /*1420*/  S2UR UR5, SR_CgaCtaId ;  /* 0x00000000000579c3 */ /* 0x000e220000008800 */
[----:B------:R-:W-:Y:S01]  /*1430*/  UMOV UR4, 0x400 ;  /* 0x0000040000047882 */ /* 0x000fe20000000000 */
[----:B------:R-:W-:Y:S02]  /*1440*/  IMAD.U32 R0, RZ, RZ, UR40 ;  /* 0x00000028ff007e24 */ /* 0x000fe4000f8e00ff */
[----:B------:R-:W-:-:S03]  /*1450*/  IMAD.U32 R3, RZ, RZ, UR41 ;  /* 0x00000029ff037e24 */ /* 0x000fc6000f8e00ff */
[----:B------:R-:W-:Y:S01]  /*1460*/  SHF.L.U32 R0, R0, 0x1f, RZ ;  /* 0x0000001f00007819 */ /* 0x000fe200000006ff */
[----:B0-----:R-:W-:-:S06]  /*1470*/  ULEA UR4, UR5, UR4, 0x18 ;  /* 0x0000000405047291 */ /* 0x001fcc000f8ec03f */
[----:B------:R-:W-:-:S04]  /*1480*/  IMAD.U32 R6, RZ, RZ, UR4 ;  /* 0x00000004ff067e24 */ /* 0x000fc8000f8e00ff */
[----:B------:R-:W-:-:S04]  /*1490*/  IMAD R3, R3, 0x8, R6 ;  /* 0x0000000803037824 */ /* 0x000fc800078e0206 */
[----:B------:R0:W1:Y:S01]  /*14a0*/  SYNCS.PHASECHK.TRANS64.TRYWAIT P1, [R3+URZ], R0 ;  /* 0x00000000030075a7 */ /* 0x000062000802017f */
[----:B------:R-:W-:Y:S05]  /*14b0*/  @!P0 BRA `(.L_x_15) ;  /* 0x0000000000048947 */ /* 0x000fea0003800000 */
[----:B------:R-:W-:Y:S01]  /*14c0*/  BPT.TRAP 0x1 ;  /* 0x000000040000795c */ /* 0x000fe20000300000 */
.L_x_15:
[----:B------:R-:W-:-:S05]  /*14d0*/  IMAD.U32 R4, RZ, RZ, UR44 ;  /* 0x0000002cff047e24 */ /* 0x000fca000f8e00ff */
[----:B------:R-:W-:Y:S01]  /*14e0*/  ISETP.GE.AND P2, PT, R4, 0x1, PT ;  /* 0x000000010400780c */ /* 0x000fe20003f46270 */
[----:B-1----:R-:W-:-:S12]  /*14f0*/  @P1 BRA `(.L_x_16) ;  /* 0x0000000000081947 */ /* 0x002fd80003800000 */
[----:B------:R-:W1:Y:S02]  /*1500*/  SYNCS.PHASECHK.TRANS64.TRYWAIT P1, [R3+URZ], R0 ;  /* 0x00000000030075a7 */ /* 0x000e64000802017f */
[----:B-1----:R-:W-:Y:S05]  /*1510*/  @!P1 BRA `(.L_x_17) ;  /* 0x0000005800889947 */ /* 0x002fea0003800000 */
.L_x_16:
[----:B------:R-:W-:Y:S05]  /*1520*/  WARPSYNC.ALL ;  /* 0x0000000000007948 */ /* 0x000fea0003800000 */
[----:B------:R-:W-:Y:S01]  /*1530*/  R2UR UR4, R6 ;  /* 0x00000000060472ca */ /* 0x000fe200000e0000 */
[----:B------:R-:W-:Y:S01]  /*1540*/  ULEA UR5, UR41, UR45, 0xa ;  /* 0x0000002d29057291 */ /* 0x000fe2000f8e503f */
[----:B------:R-:W-:Y:S01]  /*1550*/  WARPGROUP.ARRIVE ;  /* 0x00000000000079c5 */ /* 0x000fe20000000000 */
[----:B------:R-:W-:Y:S01]  /*1560*/  UMOV UR9, 0x40000040 ;  /* 0x4000004000097882 */ /* 0x000fe20000000000 */
[----:B------:R-:W-:-:S04]  /*1570*/  UMOV UR11, 0x40000040 ;  /* 0x40000040000b7882 */ /* 0x000fc80000000000 */
[----:B------:R-:W-:-:S05]  /*1580*/  UMOV UR8, UR5 ;  /* 0x0000000500087c82 */ /* 0x000fca0008000000 */
[----:B------:R-:W-:-:S04]  /*1590*/  UIADD3 UR4, UR4, 0x1c180, URZ ;  /* 0x0001c18004047890 */ /* 0x000fc8000fffe03f */
[----:B------:R-:W-:-:S04]  /*15a0*/  USHF.R.U32.HI UR4, URZ, 0x4, UR4 ;  /* 0x000000043f047899 */ /* 0x000fc80008011604 */
[----:B------:R-:W-:-:S04]  /*15b0*/  ULOP3.LUT UR4, UR4, 0x3fff, URZ, 0xc0, !UPT ;  /* 0x00003fff04047892 */ /* 0x000fc8000f8ec03f */
[----:B------:R-:W-:-:S04]  /*15c0*/  ULOP3.LUT UR4, UR4, 0x10000, URZ, 0xfc, !UPT ;  /* 0x0001000004047892 */ /* 0x000fc8000f8efc3f */
[----:B------:R-:W-:-:S07]  /*15d0*/  ULEA UR6, UR41, UR4, 0xa ;  /* 0x0000000429067291 */ /* 0x000fce000f8e503f */
[----:B------:R-:W-:Y:S02]  /*15e0*/  UMOV UR10, UR6 ;  /* 0x00000006000a7c82 */ /* 0x000fe40008000000 */
[----:B------:R-:W-:Y:S01]  /*15f0*/  IGMMA.64x128x32.S8.S8 R24, gdesc[UR8], RZ, !UPT, gsb0 ;  /* 0x03600000081879f1 */ /* 0x000fe2000c0410ff */
[----:B------:R-:W-:Y:S02]  /*1600*/  UIADD3 UR8, UR5, 0x2, URZ ;  /* 0x0000000205087890 */ /* 0x000fe4000fffe03f */
[----:B------:R-:W-:Y:S01]  /*1610*/  UIADD3 UR10, UR6, 0x2, URZ ;  /* 0x00000002060a7890 */ /* 0x000fe2000fffe03f */
[----:B------:R-:W-:Y:S01]  /*1620*/  UMOV UR9, 0x40000040 ;  /* 0x4000004000097882 */ /* 0x000fe20000000000 */
[----:B------:R-:W-:Y:S01]  /*1630*/  UMOV UR11, 0x40000040 ;  /* 0x40000040000b7882 */ /* 0x000fe20000000000 */
[----:B------:R-:W-:Y:S02]  /*1640*/  WARPGROUP.DEPBAR.LE gsb0, 0x0 ;  /* 0x00008000000079c5 */ /* 0x000fe40000010000 */
[----:B------:R-:W-:-:S06]  /*1650*/  WARPGROUP.ARRIVE ;  /* 0x00000000000079c5 */ /* 0x000fcc0000000000 */
[----:B------:R-:W-:Y:S01]  /*1660*/  IGMMA.64x128x32.S8.S8 R24, gdesc[UR8], R24, gsb0 ;  /* 0x03600000081879f1 */ /* 0x000fe20008041018 */
        /* <DEDUP_REMOVED lines=13> */
[----:B------:R-:W-:Y:S03]  /*1740*/  IGMMA.64x128x32.S8.S8 R24, gdesc[UR8], R24, gsb0 ;  /* 0x03600000081879f1 */ /* 0x000fe60008041018 */
[----:B------:R-:W-:Y:S02]  /*1750*/  WARPGROUP.DEPBAR.LE gsb0, 0x0 ;  /* 0x00008000000079c5 */ /* 0x000fe40000010000 */
[----:B------:R-:W-:Y:S05]  /*1760*/  @!P2 BRA `(.L_x_18) ;  /* 0x000000040024a947 */ /* 0x000fea0003800000 */
[----:B------:R-:W-:Y:S01]  /*1770*/  UIADD3 UR5, UR41, 0x1, URZ ;  /* 0x0000000129057890 */ /* 0x000fe2000fffe03f */
[----:B01----:R-:W-:Y:S02]  /*1780*/  IMAD.U32 R0, RZ, RZ, UR44 ;  /* 0x0000002cff007e24 */ /* 0x003fe4000f8e00ff */
[----:B------:R-:W-:Y:S01]  /*1790*/  IMAD.U32 R3, RZ, RZ, UR41 ;  /* 0x00000029ff037e24 */ /* 0x000fe2000f8e00ff */
[----:B------:R-:W-:-:S04]  /*17a0*/  UISETP.NE.AND UP0, UPT, UR5, 0x7, UPT ;  /* 0x000000070500788c */ /* 0x000fc8000bf05270 */
[----:B------:R-:W-:Y:S02]  /*17b0*/  USEL UR6, URZ, 0x1, UP0 ;  /* 0x000000013f067887 */ /* 0x000fe40008000000 */
[----:B------:R-:W-:Y:S02]  /*17c0*/  USEL UR5, UR5, URZ, UP0 ;  /* 0x0000003f05057287 */ /* 0x000fe40008000000 */
[----:B------:R-:W-:-:S06]  /*17d0*/  ULOP3.LUT UR6, UR40, UR6, URZ, 0x3c, !UPT ;  /* 0x0000000628067292 */ /* 0x000fcc000f8e3c3f */
[----:B------:R-:W-:-:S07]  /*17e0*/  IMAD.U32 R7, RZ, RZ, UR6 ;  /* 0x00000006ff077e24 */ /* 0x000fce000f8e00ff */
.L_x_25:
[----:B0-----:R-:W-:Y:S05]  /*17f0*/  @!P0 BRA `(.L_x_19) ;  /* 0x0000000000048947 */ /* 0x001fea0003800000 */
[----:B------:R-:W-:Y:S01]  /*1800*/  BPT.TRAP 0x1 ;  /* 0x000000040000795c */ /* 0x000fe20000300000 */
.L_x_19:
[----:B------:R-:W0:Y:S01]  /*1810*/  S2UR UR7, SR_CgaCtaId ;  /* 0x00000000000779c3 */ /* 0x000e220000008800 */
[----:B------:R-:W-:Y:S01]  /*1820*/  UMOV UR6, 0x400 ;  /* 0x0000040000067882 */ /* 0x000fe20000000000 */
[----:B------:R-:W-:Y:S01]  /*1830*/  IMAD.U32 R5, RZ, RZ, UR5 ;  /* 0x00000005ff057e24 */ /* 0x000fe2000f8e00ff */
[----:B------:R-:W-:Y:S01]  /*1840*/  SHF.L.U32 R4, R7, 0x1f, RZ ;  /* 0x0000001f07047819 */ /* 0x000fe200000006ff */
[----:B0-----:R-:W-:-:S06]  /*1850*/  ULEA UR6, UR7, UR6, 0x18 ;  /* 0x0000000607067291 */ /* 0x001fcc000f8ec03f */
[----:B------:R-:W-:-:S04]  /*1860*/  IMAD.U32 R6, RZ, RZ, UR6 ;  /* 0x00000006ff067e24 */ /* 0x000fc8000f8e00ff */
[----:B------:R-:W-:-:S04]  /*1870*/  IMAD R5, R5, 0x8, R6 ;  /* 0x0000000805057824 */ /* 0x000fc800078e0206 */
[----:B------:R0:W1:Y:S01]  /*1880*/  SYNCS.PHASECHK.TRANS64.TRYWAIT P1, [R5+URZ], R4 ;  /* 0x00000004050075a7 */ /* 0x000062000802017f */
[----:B------:R-:W-:Y:S05]  /*1890*/  @!P0 BRA `(.L_x_20) ;  /* 0x0000000000048947 */ /* 0x000fea0003800000 */
[----:B------:R-:W-:Y:S01]  /*18a0*/  BPT.TRAP 0x1 ;  /* 0x000000040000795c */ /* 0x000fe20000300000 */
.L_x_20:
[----:B-1----:R-:W-:Y:S05]  /*18b0*/  @P1 BRA `(.L_x_21) ;  /* 0x0000000000081947 */ /* 0x002fea0003800000 */
[----:B------:R-:W1:Y:S02]  /*18c0*/  SYNCS.PHASECHK.TRANS64.TRYWAIT P1, [R5+URZ], R4 ;  /* 0x00000004050075a7 */ /* 0x000e64000802017f */
[----:B-1----:R-:W-:Y:S05]  /*18d0*/  @!P1 BRA `(.L_x_22) ;  /* 0x0000005400ac9947 */ /* 0x002fea0003800000 */
.L_x_21:
[----:B------:R-:W-:Y:S01]  /*18e0*/  ULEA UR6, UR5, UR45, 0xa ;  /* 0x0000002d05067291 */ /* 0x000fe2000f8e503f */
[----:B------:R-:W-:Y:S01]  /*18f0*/  WARPGROUP.ARRIVE ;  /* 0x00000000000079c5 */ /* 0x000fe20000000000 */
[----:B------:R-:W-:Y:S01]  /*1900*/  ULEA UR7, UR5, UR4, 0xa ;  /* 0x0000000405077291 */ /* 0x000fe2000f8e503f */
[----:B------:R-:W-:Y:S01]  /*1910*/  UMOV UR9, 0x40000040 ;  /* 0x4000004000097882 */ /* 0x000fe20000000000 */
[----:B------:R-:W-:-:S03]  /*1920*/  UMOV UR11, 0x40000040 ;  /* 0x40000040000b7882 */ /* 0x000fc60000000000 */
[----:B------:R-:W-:Y:S02]  /*1930*/  UMOV UR8, UR6 ;  /* 0x0000000600087c82 */ /* 0x000fe40008000000 */
[----:B------:R-:W-:Y:S02]  /*1940*/  UMOV UR10, UR7 ;  /* 0x00000007000a7c82 */ /* 0x000fe40008000000 */
[----:B------:R-:W-:Y:S01]  /*1950*/  IGMMA.64x128x32.S8.S8 R24, gdesc[UR8], R24, gsb0 ;  /* 0x03600000081879f1 */ /* 0x000fe20008041018 */
[----:B------:R-:W-:Y:S02]  /*1960*/  UIADD3 UR8, UR6, 0x2, URZ ;  /* 0x0000000206087890 */ /* 0x000fe4000fffe03f */
[----:B------:R-:W-:Y:S01]  /*1970*/  UIADD3 UR10, UR7, 0x2, URZ ;  /* 0x00000002070a7890 */ /* 0x000fe2000fffe03f */
[----:B------:R-:W-:Y:S01]  /*1980*/  UMOV UR9, 0x40000040 ;  /* 0x4000004000097882 */ /* 0x000fe20000000000 */
[----:B------:R-:W-:Y:S01]  /*1990*/  UMOV UR11, 0x40000040 ;  /* 0x40000040000b7882 */ /* 0x000fe20000000000 */
[----:B------:R-:W-:-:S02]  /*19a0*/  WARPGROUP.DEPBAR.LE gsb0, 0x0 ;  /* 0x00008000000079c5 */ /* 0x000fc40000010000 */
        /* <DEDUP_REMOVED lines=18> */
[----:B------:R-:W-:Y:S01]  /*1ad0*/  BPT.TRAP 0x1 ;  /* 0x000000040000795c */ /* 0x000fe20000300000 */
.L_x_23:
[----:B01----:R-:W-:Y:S01]  /*1ae0*/  IMAD R4, R3, 0x8, R6 ;  /* 0x0000000803047824 */ /* 0x003fe200078e0206 */
[----:B------:R-:W-:-:S03]  /*1af0*/  ISETP.GT.U32.AND P1, PT, R18, 0x1, PT ;  /* 0x000000011200780c */ /* 0x000fc60003f24070 */
[----:B------:R-:W-:-:S05]  /*1b00*/  VIADD R4, R4, 0x38 ;  /* 0x0000003804047836 */ /* 0x000fca0000000000 */
[----:B------:R-:W-:-:S04]  /*1b10*/  PRMT R4, RZ, 0x654, R4 ;  /* 0x00000654ff047816 */ /* 0x000fc80000000004 */
[----:B------:R0:W-:Y:S01]  /*1b20*/  SYNCS.ARRIVE.TRANS64.RED.A1T0 RZ, [R4+URZ], RZ ;  /* 0x000000ff04ff79a7 */ /* 0x0001e2000810043f */
[----:B------:R-:W-:Y:S05]  /*1b30*/  @P1 BRA `(.L_x_24) ;  /* 0x0000000000041947 */ /* 0x000fea0003800000 */
[----:B------:R-:W-:Y:S01]  /*1b40*/  BPT.TRAP 0x1 ;  /* 0x000000040000795c */ /* 0x000fe20000300000 */
.L_x_24:
[----:B------:R-:W-:Y:S01]  /*1b50*/  UIADD3 UR5, UR5, 0x1, URZ ;  /* 0x0000000105057890 */ /* 0x000fe2000fffe03f */
[C---:B------:R-:W-:Y:S01]  /*1b60*/  ISETP.GT.AND P2, PT, R0.reuse, 0x1, PT ;  /* 0x000000010000780c */ /* 0x040fe20003f44270 */
[----:B------:R-:W-:Y:S02]  /*1b70*/  VIADD R3, R3, 0x1 ;  /* 0x0000000103037836 */ /* 0x000fe40000000000 */
[----:B------:R-:W-:Y:S01]  /*1b80*/  UISETP.NE.AND UP0, UPT, UR5, 0x7, UPT ;  /* 0x000000070500788c */ /* 0x000fe2000bf05270 */
[----:B------:R-:W-:Y:S02]  /*1b90*/  VIADD R0, R0, 0xffffffff ;  /* 0xffffffff00007836 */ /* 0x000fe40000000000 */
[C---:B------:R-:W-:Y:S01]  /*1ba0*/  ISETP.NE.AND P1, PT, R3.reuse, 0x7, PT ;  /* 0x000000070300780c */ /* 0x040fe20003f25270 */
[----:B------:R-:W-:Y:S02]  /*1bb0*/  USEL UR6, URZ, 0x1, UP0 ;  /* 0x000000013f067887 */ /* 0x000fe40008000000 */
[----:B------:R-:W-:Y:S01]  /*1bc0*/  USEL UR5, UR5, URZ, UP0 ;  /* 0x0000003f05057287 */ /* 0x000fe20008000000 */
[----:B------:R-:W-:-:S03]  /*1bd0*/  SEL R3, R3, RZ, P1 ;  /* 0x000000ff03037207 */ /* 0x000fc60000800000 */
[----:B------:R-:W-:Y:S01]  /*1be0*/  LOP3.LUT R7, R7, UR6, RZ, 0x3c, !PT ;  /* 0x0000000607077c12 */ /* 0x000fe2000f8e3cff */
[----:B------:R-:W-:Y:S07]  /*1bf0*/  @P2 BRA `(.L_x_25) ;  /* 0xfffffff800fc2947 */ /* 0x000fee000383ffff */
.L_x_18:
[----:B01----:R-:W0:Y:S02]  /*1c00*/  LDC R0, c[0x0][0x28c] ;  /* 0x0000a300ff007b82 */ /* 0x003e240000000800 */
[----:B0-----:R-:W-:-:S13]  /*1c10*/  ISETP.GE.AND P1, PT, R0, 0x1, PT ;  /* 0x000000010000780c */ /* 0x001fda0003f26270 */
[----:B------:R-:W-:Y:S05]  /*1c20*/  @!P1 BRA `(.L_x_26) ;  /* 0x0000000000409947 */ /* 0x000fea0003800000 */
[----:B------:R-:W-:Y:S05]  /*1c30*/  @!P0 BRA `(.L_x_27) ;  /* 0x0000000000048947 */ /* 0x000fea0003800000 */
[----:B------:R-:W-:Y:S01]  /*1c40*/  BPT.TRAP 0x1 ;  /* 0x000000040000795c */ /* 0x000fe20000300000 */
.L_x_27:
[----:B------:R-:W-:Y:S01]  /*1c50*/  UIADD3 UR6, UR44, UR41, URZ ;  /* 0x000000292c067290 */ /* 0x000fe2000fffe03f */
[----:B------:R-:W-:-:S03]  /*1c60*/  ISETP.GT.U32.AND P0, PT, R18, 0x1, PT ;  /* 0x000000011200780c */ /* 0x000fc60003f04070 */
[----:B------:R-:W-:-:S04]  /*1c70*/  UIMAD.WIDE.U32 UR4, UR6, 0x24924925, URZ ;  /* 0x24924925060478a5 */ /* 0x000fc8000f8e003f */
[----:B------:R-:W-:-:S04]  /*1c80*/  UIADD3 UR4, UR6, -UR5, URZ ;  /* 0x8000000506047290 */ /* 0x000fc8000fffe03f */
[----:B------:R-:W-:-:S04]  /*1c90*/  ULEA.HI UR4, UR4, UR5, URZ, 0x1f ;  /* 0x0000000504047291 */ /* 0x000fc8000f8ff83f */
[----:B------:R-:W-:-:S04]  /*1ca0*/  USHF.R.U32.HI UR4, URZ, 0x2, UR4 ;  /* 0x000000023f047899 */ /* 0x000fc80008011604 */
[----:B------:R-:W-:-:S06]  /*1cb0*/  UIMAD UR4, UR4, -0x7, UR6 ;  /* 0xfffffff9040478a4 */ /* 0x000fcc000f8e0206 */
[----:B------:R-:W-:-:S04]  /*1cc0*/  IMAD.U32 R3, RZ, RZ, UR4 ;  /* 0x00000004ff037e24 */ /* 0x000fc8000f8e00ff */
[----:B------:R-:W-:-:S04]  /*1cd0*/  IMAD R0, R3, 0x8, R6 ;  /* 0x0000000803007824 */ /* 0x000fc800078e0206 */
[----:B------:R-:W-:-:S05]  /*1ce0*/  VIADD R0, R0, 0x38 ;  /* 0x0000003800007836 */ /* 0x000fca0000000000 */
[----:B------:R-:W-:-:S04]  /*1cf0*/  PRMT R0, RZ, 0x654, R0 ;  /* 0x00000654ff007816 */ /* 0x000fc80000000000 */
[----:B------:R0:W-:Y:S01]  /*1d00*/  SYNCS.ARRIVE.TRANS64.RED.A1T0 RZ, [R0+URZ], RZ ;  /* 0x000000ff00ff79a7 */ /* 0x0001e2000810043f */
[----:B------:R-:W-:Y:S05]  /*1d10*/  @P0 BRA `(.L_x_26) ;  /* 0x0000000000040947 */ /* 0x000fea0003800000 */
[----:B------:R-:W-:Y:S01]  /*1d20*/  BPT.TRAP 0x1 ;  /* 0x000000040000795c */ /* 0x000fe20000300000 */
.L_x_26:
[----:B------:R-:W-:Y:S01]  /*1d30*/  UISETP.GE.U32.AND UP1, UPT, UR43, 0x7, UPT ;  /* 0x000000072b00788c */ /* 0x000fe2000bf26070 */
[----:B------:R-:W-:Y:S01]  /*1d40*/  IMAD.SHL.U32 R98, R98, 0x80, RZ ;  /* 0x0000008062627824 */ /* 0x000fe200078e00ff */
[----:B------:R-:W-:Y:S01]  /*1d50*/  UIADD3 UR41, UR43, UR41, URZ ;  /* 0x000000292b297290 */ /* 0x000fe2000fffe03f */
[----:B------:R-:W-:Y:S01]  /*1d60*/  IMAD.SHL.U32 R10, R99, 0x80, RZ ;  /* 0x00000080630a7824 */ /* 0x000fe200078e00ff */
[----:B------:R-:W-:Y:S01]  /*1d70*/  ULDC UR7, c[0x0][0x288] ;  /* 0x0000a20000077ab9 */ /* 0x000fe20000000800 */
[----:B0-----:R-:W-:Y:S01]  /*1d80*/  IMAD.MOV.U32 R0, RZ, RZ, -0x1 ;  /* 0xffffffffff007424 */ /* 0x001fe200078e00ff */
[----:B------:R-:W-:Y:S01]  /*1d90*/  UISETP.GT.U32.AND UP0, UPT, UR41, 0x6, UPT ;  /* 0x000000062900788c */ /* 0x000fe2000bf04070 */
[----:B------:R-:W-:-:S03]  /*1da0*/  ISETP.GE.AND P0, PT, R98, UR7, PT ;  /* 0x0000000762007c0c */ /* 0x000fc6000bf06270 */
[----:B------:R-:W-:Y:S02]  /*1db0*/  UISETP.LT.U32.AND UP0, UPT, UR43, 0x7, UP0 ;  /* 0x000000072b00788c */ /* 0x000fe40008701070 */
[----:B------:R-:W-:Y:S02]  /*1dc0*/  @UP1 UIMAD.WIDE.U32 UR4, UR41, 0x24924925, URZ ;  /* 0x24924925290418a5 */ /* 0x000fe4000f8e003f */
[----:B------:R-:W-:Y:S02]  /*1dd0*/  USEL UR6, URZ, 0x1, !UP0 ;  /* 0x000000013f067887 */ /* 0x000fe4000c000000 */
[----:B------:R-:W-:Y:S02]  /*1de0*/  @UP1 UIADD3 UR4, UR41, -UR5, URZ ;  /* 0x8000000529041290 */ /* 0x000fe4000fffe03f */
[----:B------:R-:W-:Y:S02]  /*1df0*/  ULOP3.LUT UR40, UR40, UR6, URZ, 0x3c, !UPT ;  /* 0x0000000628287292 */ /* 0x000fe4000f8e3c3f */
[----:B------:R-:W-:-:S03]  /*1e00*/  @UP1 ULEA.HI UR4, UR4, UR5, URZ, 0x1f ;  /* 0x0000000504041291 */ /* 0x000fc6000f8ff83f */
[----:B------:R-:W-:Y:S01]  /*1e10*/  ULDC UR5, c[0x0][0x284] ;  /* 0x0000a10000057ab9 */ /* 0x000fe20000000800 */
[----:B------:R-:W-:Y:S01]  /*1e20*/  @UP1 USHF.R.U32.HI UR4, URZ, 0x2, UR4 ;  /* 0x000000023f041899 */ /* 0x000fe20008011604 */
[----:B------:R-:W-:-:S03]  /*1e30*/  ISETP.GE.OR P0, PT, R10, UR5, P0 ;  /* 0x000000050a007c0c */ /* 0x000fc60008706670 */
[----:B------:R-:W-:-:S10]  /*1e40*/  @UP1 ULOP3.LUT UR40, UR40, 0x1, UR4, 0x78, !UPT ;  /* 0x0000000128281892 */ /* 0x000fd4000f8e7804 */
[----:B------:R-:W-:Y:S05]  /*1e50*/  @P0 BRA `(.L_x_28) ;  /* 0x0000003000c80947 */ /* 0x000fea0003800000 */
[----:B------:R-:W0:Y:S01]  /*1e60*/  LDC.64 R12, c[0x0][0x5c8] ;  /* 0x00017200ff0c7b82 */ /* 0x000e220000000a00 */
[----:B------:R-:W-:Y:S01]  /*1e70*/  SHF.R.S32.HI R11, RZ, 0x1f, R97 ;  /* 0x0000001fff0b7819 */ /* 0x000fe20000011461 */
[----:B------:R-:W-:Y:S01]  /*1e80*/  ULDC.64 UR4, c[0x0][0x5d0] ;  /* 0x0001740000047ab9 */ /* 0x000fe20000000a00 */
[----:B------:R-:W-:Y:S01]  /*1e90*/  LOP3.LUT R8, R98, 0x6, R91, 0xf8, !PT ;  /* 0x0000000662087812 */ /* 0x000fe200078ef85b */
[----:B------:R-:W-:Y:S01]  /*1ea0*/  IMAD.WIDE R14, R99, 0x80, R22 ;  /* 0x00000080630e7825 */ /* 0x000fe200078e0216 */
[----:B------:R-:W-:Y:S02]  /*1eb0*/  BSSY B0, `(.L_x_28) ;  /* 0x000032c000007945 */ /* 0x000fe40003800000 */
[----:B------:R-:W-:Y:S01]  /*1ec0*/  SHF.R.S32.HI R9, RZ, 0x1f, R8 ;  /* 0x0000001fff097819 */ /* 0x000fe20000011408 */
[----:B------:R-:W-:Y:S02]  /*1ed0*/  IMAD R4, R11, UR4, RZ ;  /* 0x000000040b047c24 */ /* 0x000fe4000f8e02ff */
[----:B------:R-:W-:-:S02]  /*1ee0*/  IMAD.IADD R102, R95, 0x1, -R10 ;  /* 0x000000015f667824 */ /* 0x000fc400078e0a0a */
[C---:B------:R-:W-:Y:S02]  /*1ef0*/  IMAD R3, R97.reuse, UR5, R4 ;  /* 0x0000000561037c24 */ /* 0x040fe4000f8e0204 */
[----:B------:R-:W-:Y:S01]  /*1f00*/  IMAD.WIDE.U32 R4, R97, UR4, R8 ;  /* 0x0000000461047c25 */ /* 0x000fe2000f8e0008 */
[----:B------:R-:W-:-:S03]  /*1f10*/  ULDC.64 UR4, c[0x0][0x5c0] ;  /* 0x0001700000047ab9 */ /* 0x000fc60000000a00 */
[----:B------:R-:W-:Y:S02]  /*1f20*/  IMAD.IADD R5, R5, 0x1, R3 ;  /* 0x0000000105057824 */ /* 0x000fe400078e0203 */
[-C--:B0-----:R-:W-:Y:S02]  /*1f30*/  IMAD R3, R15, R12.reuse, RZ ;  /* 0x0000000c0f037224 */ /* 0x081fe400078e02ff */
[----:B------:R-:W-:-:S04]  /*1f40*/  IMAD.WIDE.U32 R4, R14, R12, R4 ;  /* 0x0000000c0e047225 */ /* 0x000fc800078e0004 */
[----:B------:R-:W-:Y:S01]  /*1f50*/  IMAD R3, R14, R13, R3 ;  /* 0x0000000d0e037224 */ /* 0x000fe200078e0203 */
[----:B------:R-:W-:-:S04]  /*1f60*/  IADD3 R4, P0, R4, UR4, RZ ;  /* 0x0000000404047c10 */ /* 0x000fc8000ff1e0ff */
[----:B------:R-:W-:Y:S01]  /*1f70*/  IADD3.X R5, R5, UR5, R3, P0, !PT ;  /* 0x0000000505057c10 */ /* 0x000fe200087fe403 */
[----:B------:R-:W-:Y:S01]  /*1f80*/  IMAD.IADD R3, R89, 0x1, -R98 ;  /* 0x0000000159037824 */ /* 0x000fe200078e0a62 */
[----:B-----5:R-:W-:Y:S02]  /*1f90*/  ISETP.NE.AND P0, PT, R88, RZ, PT ;  /* 0x000000ff5800720c */ /* 0x020fe40003f05270 */
[----:B------:R-:W-:-:S04]  /*1fa0*/  LEA R6, P1, R12, R4, 0x3 ;  /* 0x000000040c067211 */ /* 0x000fc800078218ff */
[----:B------:R-:W-:-:S07]  /*1fb0*/  LEA.HI.X R7, R12, R5, R13, 0x3, P1 ;  /* 0x000000050c077211 */ /* 0x000fce00008f1c0d */
[----:B------:R-:W-:Y:S05]  /*1fc0*/  @!P0 BRA `(.L_x_29) ;  /* 0x0000002400608947 */ /* 0x000fea0003800000 */
[----:B------:R-:W0:Y:S01]  /*1fd0*/  LDC.64 R98, c[0x0][0x5b0] ;  /* 0x00016c00ff627b82 */ /* 0x000e220000000a00 */
[----:B------:R-:W-:Y:S01]  /*1fe0*/  ULDC.64 UR4, c[0x0][0x5b8] ;  /* 0x00016e0000047ab9 */ /* 0x000fe20000000a00 */
[----:B------:R-:W-:Y:S01]  /*1ff0*/  ISETP.GE.AND P1, PT, R102, 0x1, PT ;  /* 0x000000016600780c */ /* 0x000fe20003f26270 */
[----:B------:R-:W-:Y:S01]  /*2000*/  IMAD R10, R11, UR4, RZ ;  /* 0x000000040b0a7c24 */ /* 0x000fe2000f8e02ff */
[----:B------:R-:W-:Y:S01]  /*2010*/  BSSY B1, `(.L_x_30) ;  /* 0x000000e000017945 */ /* 0x000fe20003800000 */
[----:B------:R-:W-:Y:S01]  /*2020*/  IMAD.WIDE.U32 R20, R97, UR4, R8 ;  /* 0x0000000461147c25 */ /* 0x000fe2000f8e0008 */
[----:B------:R-:W-:Y:S02]  /*2030*/  ISETP.LT.OR P5, PT, R3, 0x1, !P1 ;  /* 0x000000010300780c */ /* 0x000fe40004fa1670 */
[----:B------:R-:W1:Y:S01]  /*2040*/  LDC.64 R100, c[0x0][0x5a8] ;  /* 0x00016a00ff647b82 */ /* 0x000e620000000a00 */
[----:B------:R-:W-:Y:S02]  /*2050*/  IMAD R13, R97, UR5, R10 ;  /* 0x00000005610d7c24 */ /* 0x000fe4000f8e020a */
[----:B------:R-:W-:-:S02]  /*2060*/  IMAD.MOV.U32 R12, RZ, RZ, R20 ;  /* 0x000000ffff0c7224 */ /* 0x000fc400078e0014 */
[----:B------:R-:W-:Y:S02]  /*2070*/  IMAD.IADD R13, R21, 0x1, R13 ;  /* 0x00000001150d7824 */ /* 0x000fe400078e020d */
[-C--:B0-----:R-:W-:Y:S02]  /*2080*/  IMAD R10, R15, R98.reuse, RZ ;  /* 0x000000620f0a7224 */ /* 0x081fe400078e02ff */
[----:B------:R-:W-:-:S04]  /*2090*/  IMAD.WIDE.U32 R8, R14, R98, R12 ;  /* 0x000000620e087225 */ /* 0x000fc800078e000c */
[----:B------:R-:W-:Y:S01]  /*20a0*/  IMAD R97, R14, R99, R10 ;  /* 0x000000630e617224 */ /* 0x000fe200078e020a */
[----:B-1----:R-:W-:-:S04]  /*20b0*/  IADD3 R8, P0, R8, R100, RZ ;  /* 0x0000006408087210 */ /* 0x002fc80007f1e0ff */
[----:B------:R-:W-:Y:S01]  /*20c0*/  IADD3.X R9, R101, R9, R97, P0, !PT ;  /* 0x0000000965097210 */ /* 0x000fe200007fe461 */
[----:B------:R-:W-:Y:S08]  /*20d0*/  @P5 BRA `(.L_x_31) ;  /* 0x0000000000045947 */ /* 0x000ff00003800000 */
[----:B------:R0:W5:Y:S02]  /*20e0*/  LDG.E.U8 R96, desc[UR38][R8.64] ;  /* 0x0000002608607981 */ /* 0x000164000c1e1100 */
.L_x_31:
[----:B------:R-:W-:Y:S05]  /*20f0*/  BSYNC B1 ;  /* 0x0000000000017941 */ /* 0x000fea0003800000 */
.L_x_30:
[----:B-----5:R-:W-:Y:S01]  /*2100*/  LOP3.LUT R15, R96, 0xffff, RZ, 0xc0, !PT ;  /* 0x0000ffff600f7812 */ /* 0x020fe200078ec0ff */
[C---:B------:R-:W-:Y:S01]  /*2110*/  IMAD.SHL.U32 R10, R98.reuse, 0x8, RZ ;  /* 0x00000008620a7824 */ /* 0x040fe200078e00ff */
[----:B------:R-:W-:Y:S01]  /*2120*/  SHF.L.U64.HI R11, R98, 0x3, R99 ;  /* 0x00000003620b7819 */ /* 0x000fe20000010263 */
[----:B------:R-:W-:Y:S01]  /*2130*/  BSSY B1, `(.L_x_32) ;  /* 0x000000e000017945 */ /* 0x000fe20003800000 */
[----:B------:R-:W-:Y:S02]  /*2140*/  PRMT R15, R15, 0x8880, RZ ;  /* 0x000088800f0f7816 */ /* 0x000fe400000000ff */
[----:B------:R-:W-:Y:S01]  /*2150*/  ISETP.LT.OR P2, PT, R3, 0x2, !P1 ;  /* 0x000000020300780c */ /* 0x000fe20004f41670 */
[----:B------:R-:W-:Y:S01]  /*2160*/  IMAD.WIDE.U32 R10, R14, R98, R10 ;  /* 0x000000620e0a7225 */ /* 0x000fe200078e000a */
[----:B------:R-:W-:-:S03]  /*2170*/  ISETP.GE.AND P0, PT, R102, 0x9, PT ;  /* 0x000000096600780c */ /* 0x000fc60003f06270 */
[----:B------:R-:W-:Y:S01]  /*2180*/  IMAD R14, R15, R88, RZ ;  /* 0x000000580f0e7224 */ /* 0x000fe200078e02ff */
[----:B------:R-:W-:Y:S01]  /*2190*/  IADD3 R10, P3, P4, R20, R100, R10 ;  /* 0x00000064140a7210 */ /* 0x000fe20007c7e00a */
[----:B------:R-:W-:Y:S02]  /*21a0*/  IMAD.IADD R20, R97, 0x1, R11 ;  /* 0x0000000161147824 */ /* 0x000fe400078e020b */
[----:B------:R-:W-:-:S05]  /*21b0*/  @!P5 IMAD R15, R24, R19, R14 ;  /* 0x00000013180fd224 */ /* 0x000fca00078e020e */
[----:B------:R1:W-:Y:S01]  /*21c0*/  @!P5 STG.E.U8 desc[UR38][R4.64], R15 ;  /* 0x0000000f0400d986 */ /* 0x0003e2000c101126 */
[----:B------:R-:W-:Y:S05]  /*21d0*/  @P2 BRA `(.L_x_33) ;  /* 0x00000000000c2947 */ /* 0x000fea0003800000 */
[----:B------:R-:W1:Y:S02]  /*21e0*/  LDG.E.U8 R96, desc[UR38][R8.64+0x1] ;  /* 0x0000012608607981 */ /* 0x000e64000c1e1100 */
[----:B-1----:R-:W-:-:S05]  /*21f0*/  PRMT R15, R96, 0x8880, RZ ;  /* 0x00008880600f7816 */ /* 0x002fca00000000ff */
[----:B------:R-:W-:-:S07]  /*2200*/  IMAD R14, R15, R88, RZ ;  /* 0x000000580f0e7224 */ /* 0x000fce00078e02ff */
.L_x_33:
[----:B------:R-:W-:Y:S05]  /*2210*/  BSYNC B1 ;  /* 0x0000000000017941 */ /* 0x000fea0003800000 */
.L_x_32:
[----:B------:R-:W-:Y:S01]  /*2220*/  ISETP.LT.OR P5, PT, R3, 0x1, !P0 ;  /* 0x000000010300780c */ /* 0x000fe200047a1670 */
[----:B------:R-:W-:Y:S01]  /*2230*/  @!P2 IMAD R25, R25, R19, R14 ;  /* 0x000000131919a224 */ /* 0x000fe200078e020e */
[----:B------:R-:W-:Y:S01]  /*2240*/  BSSY B1, `(.L_x_34) ;  /* 0x000000a000017945 */ /* 0x000fe20003800000 */
[----:B------:R-:W-:Y:S02]  /*2250*/  IADD3.X R11, R13, R101, R20, P3, P4 ;  /* 0x000000650d0b7210 */ /* 0x000fe40001fe8414 */
[C---:B------:R-:W-:Y:S01]  /*2260*/  ISETP.LT.OR P3, PT, R3.reuse, 0x2, !P0 ;  /* 0x000000020300780c */ /* 0x040fe20004761670 */
[----:B------:R2:W-:Y:S01]  /*2270*/  @!P2 STG.E.U8 desc[UR38][R4.64+0x1], R25 ;  /* 0x000001190400a986 */ /* 0x0005e2000c101126 */
[C---:B------:R-:W-:Y:S02]  /*2280*/  ISETP.LT.OR P4, PT, R3.reuse, 0x9, !P1 ;  /* 0x000000090300780c */ /* 0x040fe40004f81670 */
[----:B------:R-:W-:-:S04]  /*2290*/  ISETP.LT.OR P2, PT, R3, 0xa, !P1 ;  /* 0x0000000a0300780c */ /* 0x000fc80004f41670 */
[----:B------:R-:W-:Y:S09]  /*22a0*/  @P5 BRA `(.L_x_35) ;  /* 0x00000000000c5947 */ /* 0x000ff20003800000 */
[----:B------:R-:W3:Y:S02]  /*22b0*/  LDG.E.U8 R96, desc[UR38][R10.64] ;  /* 0x000000260a607981 */ /* 0x000ee4000c1e1100 */
[----:B---3--:R-:W-:-:S05]  /*22c0*/  PRMT R13, R96, 0x8880, RZ ;  /* 0x00008880600d7816 */ /* 0x008fca00000000ff */
[----:B------:R-:W-:-:S07]  /*22d0*/  IMAD R14, R13, R88, RZ ;  /* 0x000000580d0e7224 */ /* 0x000fce00078e02ff */
.L_x_35:
[----:B------:R-:W-:Y:S05]  /*22e0*/  BSYNC B1 ;  /* 0x0000000000017941 */ /* 0x000fea0003800000 */
.L_x_34:
[----:B------:R-:W-:Y:S01]  /*22f0*/  @!P5 IMAD R13, R26, R19, R14 ;  /* 0x000000131a0dd224 */ /* 0x000fe200078e020e */
[----:B------:R-:W-:Y:S04]  /*2300*/  BSSY B1, `(.L_x_36) ;  /* 0x0000006000017945 */ /* 0x000fe80003800000 */
[----:B------:R3:W-:Y:S01]  /*2310*/  @!P5 STG.E.U8 desc[UR38][R6.64], R13 ;  /* 0x0000000d0600d986 */ /* 0x0007e2000c101126 */
[----:B------:R-:W-:Y:S05]  /*2320*/  @P3 BRA `(.L_x_37) ;  /* 0x00000000000c3947 */ /* 0x000fea0003800000 */
[----:B------:R-:W3:Y:S02]  /*2330*/  LDG.E.U8 R96, desc[UR38][R10.64+0x1] ;  /* 0x000001260a607981 */ /* 0x000ee4000c1e1100 */
[----:B---3--:R-:W-:-:S05]  /*2340*/  PRMT R13, R96, 0x8880, RZ ;  /* 0x00008880600d7816 */ /* 0x008fca00000000ff */
[----:B------:R-:W-:-:S07]  /*2350*/  IMAD R14, R13, R88, RZ ;  /* 0x000000580d0e7224 */ /* 0x000fce00078e02ff */
.L_x_37:
[----:B------:R-:W-:Y:S05]  /*2360*/  BSYNC B1 ;  /* 0x0000000000017941 */ /* 0x000fea0003800000 */
.L_x_36:
[----:B------:R-:W-:Y:S01]  /*2370*/  @!P3 IMAD R27, R27, R19, R14 ;  /* 0x000000131b1bb224 */ /* 0x000fe200078e020e */
[----:B------:R-:W-:Y:S04]  /*2380*/  BSSY B1, `(.L_x_38) ;  /* 0x0000006000017945 */ /* 0x000fe80003800000 */
[----:B------:R4:W-:Y:S01]  /*2390*/  @!P3 STG.E.U8 desc[UR38][R6.64+0x1], R27 ;  /* 0x0000011b0600b986 */ /* 0x0009e2000c101126 */
[----:B------:R-:W-:Y:S05]  /*23a0*/  @P4 BRA `(.L_x_39) ;  /* 0x00000000000c4947 */ /* 0x000fea0003800000 */
[----:B------:R-:W3:Y:S02]  /*23b0*/  LDG.E.U8 R96, desc[UR38][R8.64+0x8] ;  /* 0x0000082608607981 */ /* 0x000ee4000c1e1100 */
[----:B---3--:R-:W-:-:S05]  /*23c0*/  PRMT R13, R96, 0x8880, RZ ;  /* 0x00008880600d7816 */ /* 0x008fca00000000ff */
[----:B------:R-:W-:-:S07]  /*23d0*/  IMAD R14, R13, R88, RZ ;  /* 0x000000580d0e7224 */ /* 0x000fce00078e02ff */
.L_x_39:
[----:B------:R-:W-:Y:S05]  /*23e0*/  BSYNC B1 ;  /* 0x0000000000017941 */ /* 0x000fea0003800000 */
.L_x_38:
[----:B---3--:R-:W-:Y:S01]  /*23f0*/  @!P4 IMAD R13, R28, R19, R14 ;  /* 0x000000131c0dc224 */ /* 0x008fe200078e020e */
[----:B------:R-:W-:Y:S04]  /*2400*/  BSSY B1, `(.L_x_40) ;  /* 0x0000006000017945 */ /* 0x000fe80003800000 */
[----:B------:R3:W-:Y:S01]  /*2410*/  @!P4 STG.E.U8 desc[UR38][R4.64+0x8], R13 ;  /* 0x0000080d0400c986 */ /* 0x0007e2000c101126 */
[----:B------:R-:W-:Y:S05]  /*2420*/  @P2 BRA `(.L_x_41) ;  /* 0x00000000000c2947 */ /* 0x000fea0003800000 */
[----:B------:R-:W3:Y:S02]  /*2430*/  LDG.E.U8 R96, desc[UR38][R8.64+0x9] ;  /* 0x0000092608607981 */ /* 0x000ee4000c1e1100 */
[----:B---3--:R-:W-:-:S05]  /*2440*/  PRMT R13, R96, 0x8880, RZ ;  /* 0x00008880600d7816 */ /* 0x008fca00000000ff */
[----:B------:R-:W-:-:S07]  /*2450*/  IMAD R14, R13, R88, RZ ;  /* 0x000000580d0e7224 */ /* 0x000fce00078e02ff */
.L_x_41:
[----:B------:R-:W-:Y:S05]  /*2460*/  BSYNC B1 ;  /* 0x0000000000017941 */ /* 0x000fea0003800000 */
.L_x_40:
[----:B------:R-:W-:Y:S01]  /*2470*/  ISETP.LT.OR P4, PT, R3, 0x9, !P0 ;  /* 0x000000090300780c */ /* 0x000fe20004781670 */
[----:B------:R-:W-:Y:S01]  /*2480*/  @!P2 IMAD R29, R29, R19, R14 ;  /* 0x000000131d1da224 */ /* 0x000fe200078e020e */
[----:B------:R-:W-:Y:S01]  /*2490*/  BSSY B1, `(.L_x_42) ;  /* 0x0000009000017945 */ /* 0x000fe20003800000 */
[C---:B------:R-:W-:Y:S02]  /*24a0*/  ISETP.LT.OR P3, PT, R3.reuse, 0xa, !P0 ;  /* 0x0000000a0300780c */ /* 0x040fe40004761670 */
[C---:B------:R-:W-:Y:S01]  /*24b0*/  ISETP.LT.OR P5, PT, R3.reuse, 0x11, !P1 ;  /* 0x000000110300780c */ /* 0x040fe20004fa1670 */
[----:B------:R0:W-:Y:S01]  /*24c0*/  @!P2 STG.E.U8 desc[UR38][R4.64+0x9], R29 ;  /* 0x0000091d0400a986 */ /* 0x0001e2000c101126 */
[----:B------:R-:W-:-:S06]  /*24d0*/  ISETP.LT.OR P2, PT, R3, 0x12, !P1 ;  /* 0x000000120300780c */ /* 0x000fcc0004f41670 */
[----:B------:R-:W-:Y:S07]  /*24e0*/  @P4 BRA `(.L_x_43) ;  /* 0x00000000000c4947 */ /* 0x000fee0003800000 */
[----:B------:R-:W3:Y:S02]  /*24f0*/  LDG.E.U8 R96, desc[UR38][R10.64+0x8] ;  /* 0x000008260a607981 */ /* 0x000ee4000c1e1100 */
[----:B---3--:R-:W-:-:S05]  /*2500*/  PRMT R13, R96, 0x8880, RZ ;  /* 0x00008880600d7816 */ /* 0x008fca00000000ff */
[----:B------:R-:W-:-:S07]  /*2510*/  IMAD R14, R13, R88, RZ ;  /* 0x000000580d0e7224 */ /* 0x000fce00078e02ff */
.L_x_43:
[----:B------:R-:W-:Y:S05]  /*2520*/  BSYNC B1 ;  /* 0x0000000000017941 */ /* 0x000fea0003800000 */
.L_x_42:
[----:B---3--:R-:W-:Y:S01]  /*2530*/  @!P4 IMAD R13, R30, R19, R14 ;  /* 0x000000131e0dc224 */ /* 0x008fe200078e020e */
[----:B------:R-:W-:Y:S04]  /*2540*/  BSSY B1, `(.L_x_44) ;  /* 0x0000006000017945 */ /* 0x000fe80003800000 */
[----:B------:R3:W-:Y:S01]  /*2550*/  @!P4 STG.E.U8 desc[UR38][R6.64+0x8], R13 ;  /* 0x0000080d0600c986 */ /* 0x0007e2000c101126 */
[----:B------:R-:W-:Y:S05]  /*2560*/  @P3 BRA `(.L_x_45) ;  /* 0x00000000000c3947 */ /* 0x000fea0003800000 */
[----:B------:R-:W3:Y:S02]  /*2570*/  LDG.E.U8 R96, desc[UR38][R10.64+0x9] ;  /* 0x000009260a607981 */ /* 0x000ee4000c1e1100 */
[----:B---3--:R-:W-:-:S05]  /*2580*/  PRMT R13, R96, 0x8880, RZ ;  /* 0x00008880600d7816 */ /* 0x008fca00000000ff */
[----:B------:R-:W-:-:S07]  /*2590*/  IMAD R14, R13, R88, RZ ;  /* 0x000000580d0e7224 */ /* 0x000fce00078e02ff */
.L_x_45:
[----:B------:R-:W-:Y:S05]  /*25a0*/  BSYNC B1 ;  /* 0x0000000000017941 */ /* 0x000fea0003800000 */
.L_x_44:
[----:B------:R-:W-:Y:S01]  /*25b0*/  @!P3 IMAD R31, R31, R19, R14 ;  /* 0x000000131f1fb224 */ /* 0x000fe200078e020e */
[----:B------:R-:W-:Y:S04]  /*25c0*/  BSSY B1, `(.L_x_46) ;  /* 0x0000006000017945 */ /* 0x000fe80003800000 */
[----:B------:R0:W-:Y:S01]  /*25d0*/  @!P3 STG.E.U8 desc[UR38][R6.64+0x9], R31 ;  /* 0x0000091f0600b986 */ /* 0x0001e2000c101126 */
[----:B------:R-:W-:Y:S05]  /*25e0*/  @P5 BRA `(.L_x_47) ;  /* 0x00000000000c5947 */ /* 0x000fea0003800000 */
[----:B------:R-:W3:Y:S02]  /*25f0*/  LDG.E.U8 R96, desc[UR38][R8.64+0x10] ;  /* 0x0000102608607981 */ /* 0x000ee4000c1e1100 */
[----:B---3--:R-:W-:-:S05]  /*2600*/  PRMT R13, R96, 0x8880, RZ ;  /* 0x00008880600d7816 */ /* 0x008fca00000000ff */
[----:B------:R-:W-:-:S07]  /*2610*/  IMAD R14, R13, R88, RZ ;  /* 0x000000580d0e7224 */ /* 0x000fce00078e02ff */
.L_x_47:
[----:B------:R-:W-:Y:S05]  /*2620*/  BSYNC B1 ;  /* 0x0000000000017941 */ /* 0x000fea0003800000 */
.L_x_46:
[----:B---3--:R-:W-:Y:S01]  /*2630*/  @!P5 IMAD R13, R32, R19, R14 ;  /* 0x00000013200dd224 */ /* 0x008fe200078e020e */
[----:B------:R-:W-:Y:S04]  /*2640*/  BSSY B1, `(.L_x_48) ;  /* 0x0000006000017945 */ /* 0x000fe80003800000 */
[----:B------:R3:W-:Y:S01]  /*2650*/  @!P5 STG.E.U8 desc[UR38][R4.64+0x10], R13 ;  /* 0x0000100d0400d986 */ /* 0x0007e2000c101126 */
[----:B------:R-:W-:Y:S05]  /*2660*/  @P2 BRA `(.L_x_49) ;  /* 0x00000000000c2947 */ /* 0x000fea0003800000 */
[----:B------:R-:W3:Y:S02]  /*2670*/  LDG.E.U8 R96, desc[UR38][R8.64+0x11] ;  /* 0x0000112608607981 */ /* 0x000ee4000c1e1100 */
[----:B---3--:R-:W-:-:S05]  /*2680*/  PRMT R13, R96, 0x8880, RZ ;  /* 0x00008880600d7816 */ /* 0x008fca00000000ff */
[----:B------:R-:W-:-:S07]  /*2690*/  IMAD R14, R13, R88, RZ ;  /* 0x000000580d0e7224 */ /* 0x000fce00078e02ff */
.L_x_49:
[----:B------:R-:W-:Y:S05]  /*26a0*/  BSYNC B1 ;  /* 0x0000000000017941 */ /* 0x000fea0003800000 */
.L_x_48:
        /* <DEDUP_REMOVED lines=11> */
.L_x_51:
[----:B------:R-:W-:Y:S05]  /*2760*/  BSYNC B1 ;  /* 0x0000000000017941 */ /* 0x000fea0003800000 */
.L_x_50:
[----:B---3--:R-:W-:Y:S01]  /*2770*/  @!P4 IMAD R13, R34, R19, R14 ;  /* 0x00000013220dc224 */ /* 0x008fe200078e020e */
[----:B------:R-:W-:Y:S04]  /*2780*/  BSSY B1, `(.L_x_52) ;  /* 0x0000006000017945 */ /* 0x000fe80003800000 */
[----:B------:R3:W-:Y:S01]  /*2790*/  @!P4 STG.E.U8 desc[UR38][R6.64+0x10], R13 ;  /* 0x0000100d0600c986 */ /* 0x0007e2000c101126 */
[----:B------:R-:W-:Y:S05]  /*27a0*/  @P3 BRA `(.L_x_53) ;  /* 0x00000000000c3947 */ /* 0x000fea0003800000 */
[----:B------:R-:W3:Y:S02]  /*27b0*/  LDG.E.U8 R96, desc[UR38][R10.64+0x11] ;  /* 0x000011260a607981 */ /* 0x000ee4000c1e1100 */
[----:B---3--:R-:W-:-:S05]  /*27c0*/  PRMT R13, R96, 0x8880, RZ ;  /* 0x00008880600d7816 */ /* 0x008fca00000000ff */
[----:B------:R-:W-:-:S07]  /*27d0*/  IMAD R14, R13, R88, RZ ;  /* 0x000000580d0e7224 */ /* 0x000fce00078e02ff */
.L_x_53:
[----:B------:R-:W-:Y:S05]  /*27e0*/  BSYNC B1 ;  /* 0x0000000000017941 */ /* 0x000fea0003800000 */
.L_x_52:
[----:B------:R-:W-:Y:S01]  /*27f0*/  @!P3 IMAD R35, R35, R19, R14 ;  /* 0x000000132323b224 */ /* 0x000fe200078e020e */
[----:B------:R-:W-:Y:S04]  /*2800*/  BSSY B1, `(.L_x_54) ;  /* 0x0000006000017945 */ /* 0x000fe80003800000 */
[----:B------:R0:W-:Y:S01]  /*2810*/  @!P3 STG.E.U8 desc[UR38][R6.64+0x11], R35 ;  /* 0x000011230600b986 */ /* 0x0001e2000c101126 */
[----:B------:R-:W-:Y:S05]  /*2820*/  @P5 BRA `(.L_x_55) ;  /* 0x00000000000c5947 */ /* 0x000fea0003800000 */
[----:B------:R-:W3:Y:S02]  /*2830*/  LDG.E.U8 R96, desc[UR38][R8.64+0x18] ;  /* 0x0000182608607981 */ /* 0x000ee4000c1e1100 */
[----:B---3--:R-:W-:-:S05]  /*2840*/  PRMT R13, R96, 0x8880, RZ ;  /* 0x00008880600d7816 */ /* 0x008fca00000000ff */
[----:B------:R-:W-:-:S07]  /*2850*/  IMAD R14, R13, R88, RZ ;  /* 0x000000580d0e7224 */ /* 0x000fce00078e02ff */
.L_x_55:
[----:B------:R-:W-:Y:S05]  /*2860*/  BSYNC B1 ;  /* 0x0000000000017941 */ /* 0x000fea0003800000 */
.L_x_54:
[----:B---3--:R-:W-:Y:S01]  /*2870*/  @!P5 IMAD R13, R36, R19, R14 ;  /* 0x00000013240dd224 */ /* 0x008fe200078e020e */
[----:B------:R-:W-:Y:S04]  /*2880*/  BSSY B1, `(.L_x_56) ;  /* 0x0000006000017945 */ /* 0x000fe80003800000 */
[----:B------:R3:W-:Y:S01]  /*2890*/  @!P5 STG.E.U8 desc[UR38][R4.64+0x18], R13 ;  /* 0x0000180d0400d986 */ /* 0x0007e2000c101126 */
[----:B------:R-:W-:Y:S05]  /*28a0*/  @P2 BRA `(.L_x_57) ;  /* 0x00000000000c2947 */ /* 0x000fea0003800000 */
[----:B------:R-:W3:Y:S02]  /*28b0*/  LDG.E.U8 R96, desc[UR38][R8.64+0x19] ;  /* 0x0000192608607981 */ /* 0x000ee4000c1e1100 */
[----:B---3--:R-:W-:-:S05]  /*28c0*/  PRMT R13, R96, 0x8880, RZ ;  /* 0x00008880600d7816 */ /* 0x008fca00000000ff */
[----:B------:R-:W-:-:S07]  /*28d0*/  IMAD R14, R13, R88, RZ ;  /* 0x000000580d0e7224 */ /* 0x000fce00078e02ff */
.L_x_57:
[----:B------:R-:W-:Y:S05]  /*28e0*/  BSYNC B1 ;  /* 0x0000000000017941 */ /* 0x000fea0003800000 */
.L_x_56:
        /* <DEDUP_REMOVED lines=11> */
.L_x_59:
[----:B------:R-:W-:Y:S05]  /*29a0*/  BSYNC B1 ;  /* 0x0000000000017941 */ /* 0x000fea0003800000 */
.L_x_58:
[----:B---3--:R-:W-:Y:S01]  /*29b0*/  @!P4 IMAD R13, R38, R19, R14 ;  /* 0x00000013260dc224 */ /* 0x008fe200078e020e */
[----:B------:R-:W-:Y:S04]  /*29c0*/  BSSY B1, `(.L_x_60) ;  /* 0x0000006000017945 */ /* 0x000fe80003800000 */
[----:B------:R3:W-:Y:S01]  /*29d0*/  @!P4 STG.E.U8 desc[UR38][R6.64+0x18], R13 ;  /* 0x0000180d0600c986 */ /* 0x0007e2000c101126 */
[----:B------:R-:W-:Y:S05]  /*29e0*/  @P3 BRA `(.L_x_61) ;  /* 0x00000000000c3947 */ /* 0x000fea0003800000 */
[----:B------:R-:W3:Y:S02]  /*29f0*/  LDG.E.U8 R96, desc[UR38][R10.64+0x19] ;  /* 0x000019260a607981 */ /* 0x000ee4000c1e1100 */
[----:B---3--:R-:W-:-:S05]  /*2a00*/  PRMT R13, R96, 0x8880, RZ ;  /* 0x00008880600d7816 */ /* 0x008fca00000000ff */
[----:B------:R-:W-:-:S07]  /*2a10*/  IMAD R14, R13, R88, RZ ;  /* 0x000000580d0e7224 */ /* 0x000fce00078e02ff */
.L_x_61:
[----:B------:R-:W-:Y:S05]  /*2a20*/  BSYNC B1 ;  /* 0x0000000000017941 */ /* 0x000fea0003800000 */
.L_x_60:
[----:B------:R-:W-:Y:S01]  /*2a30*/  @!P3 IMAD R39, R39, R19, R14 ;  /* 0x000000132727b224 */ /* 0x000fe200078e020e */
[----:B------:R-:W-:Y:S04]  /*2a40*/  BSSY B1, `(.L_x_62) ;  /* 0x0000006000017945 */ /* 0x000fe80003800000 */
[----:B------:R0:W-:Y:S01]  /*2a50*/  @!P3 STG.E.U8 desc[UR38][R6.64+0x19], R39 ;  /* 0x000019270600b986 */ /* 0x0001e2000c101126 */
[----:B------:R-:W-:Y:S05]  /*2a60*/  @P5 BRA `(.L_x_63) ;  /* 0x00000000000c5947 */ /* 0x000fea0003800000 */
[----:B------:R-:W3:Y:S02]  /*2a70*/  LDG.E.U8 R96, desc[UR38][R8.64+0x20] ;  /* 0x0000202608607981 */ /* 0x000ee4000c1e1100 */
[----:B---3--:R-:W-:-:S05]  /*2a80*/  PRMT R13, R96, 0x8880, RZ ;  /* 0x00008880600d7816 */ /* 0x008fca00000000ff */
[----:B------:R-:W-:-:S07]  /*2a90*/  IMAD R14, R13, R88, RZ ;  /* 0x000000580d0e7224 */ /* 0x000fce00078e02ff */
.L_x_63:
[----:B------:R-:W-:Y:S05]  /*2aa0*/  BSYNC B1 ;  /* 0x0000000000017941 */ /* 0x000fea0003800000 */
.L_x_62:
[----:B---3--:R-:W-:Y:S01]  /*2ab0*/  @!P5 IMAD R13, R40, R19, R14 ;  /* 0x00000013280dd224 */ /* 0x008fe200078e020e */
[----:B------:R-:W-:Y:S04]  /*2ac0*/  BSSY B1, `(.L_x_64) ;  /* 0x0000006000017945 */ /* 0x000fe80003800000 */
[----:B------:R3:W-:Y:S01]  /*2ad0*/  @!P5 STG.E.U8 desc[UR38][R4.64+0x20], R13 ;  /* 0x0000200d0400d986 */ /* 0x0007e2000c101126 */
[----:B------:R-:W-:Y:S05]  /*2ae0*/  @P2 BRA `(.L_x_65) ;  /* 0x00000000000c2947 */ /* 0x000fea0003800000 */
[----:B------:R-:W3:Y:S02]  /*2af0*/  LDG.E.U8 R96, desc[UR38][R8.64+0x21] ;  /* 0x0000212608607981 */ /* 0x000ee4000c1e1100 */
[----:B---3--:R-:W-:-:S05]  /*2b00*/  PRMT R13, R96, 0x8880, RZ ;  /* 0x00008880600d7816 */ /* 0x008fca00000000ff */
[----:B------:R-:W-:-:S07]  /*2b10*/  IMAD R14, R13, R88, RZ ;  /* 0x000000580d0e7224 */ /* 0x000fce00078e02ff */
.L_x_65:
[----:B------:R-:W-:Y:S05]  /*2b20*/  BSYNC B1 ;  /* 0x0000000000017941 */ /* 0x000fea0003800000 */
.L_x_64:
        /* <DEDUP_REMOVED lines=11> */
.L_x_67:
[----:B------:R-:W-:Y:S05]  /*2be0*/  BSYNC B1 ;  /* 0x0000000000017941 */ /* 0x000fea0003800000 */
.L_x_66:
[----:B---3--:R-:W-:Y:S01]  /*2bf0*/  @!P4 IMAD R13, R42, R19, R14 ;  /* 0x000000132a0dc224 */ /* 0x008fe200078e020e */
[----:B------:R-:W-:Y:S04]  /*2c00*/  BSSY B1, `(.L_x_68) ;  /* 0x0000006000017945 */ /* 0x000fe80003800000 */
[----:B------:R3:W-:Y:S01]  /*2c10*/  @!P4 STG.E.U8 desc[UR38][R6.64+0x20], R13 ;  /* 0x0000200d0600c986 */ /* 0x0007e2000c101126 */
[----:B------:R-:W-:Y:S05]  /*2c20*/  @P3 BRA `(.L_x_69) ;  /* 0x00000000000c3947 */ /* 0x000fea0003800000 */
[----:B------:R-:W3:Y:S02]  /*2c30*/  LDG.E.U8 R96, desc[UR38][R10.64+0x21] ;  /* 0x000021260a607981 */ /* 0x000ee4000c1e1100 */
[----:B---3--:R-:W-:-:S05]  /*2c40*/  PRMT R13, R96, 0x8880, RZ ;  /* 0x00008880600d7816 */ /* 0x008fca00000000ff */
[----:B------:R-:W-:-:S07]  /*2c50*/  IMAD R14, R13, R88, RZ ;  /* 0x000000580d0e7224 */ /* 0x000fce00078e02ff */
.L_x_69:
[----:B------:R-:W-:Y:S05]  /*2c60*/  BSYNC B1 ;  /* 0x0000000000017941 */ /* 0x000fea0003800000 */
.L_x_68:
[----:B------:R-:W-:Y:S01]  /*2c70*/  @!P3 IMAD R43, R43, R19, R14 ;  /* 0x000000132b2bb224 */ /* 0x000fe200078e020e */
[----:B------:R-:W-:Y:S04]  /*2c80*/  BSSY B1, `(.L_x_70) ;  /* 0x0000006000017945 */ /* 0x000fe80003800000 */
[----:B------:R0:W-:Y:S01]  /*2c90*/  @!P3 STG.E.U8 desc[UR38][R6.64+0x21], R43 ;  /* 0x0000212b0600b986 */ /* 0x0001e2000c101126 */
[----:B------:R-:W-:Y:S05]  /*2ca0*/  @P5 BRA `(.L_x_71) ;  /* 0x00000000000c5947 */ /* 0x000fea0003800000 */
[----:B------:R-:W3:Y:S02]  /*2cb0*/  LDG.E.U8 R96, desc[UR38][R8.64+0x28] ;  /* 0x0000282608607981 */ /* 0x000ee4000c1e1100 */
[----:B---3--:R-:W-:-:S05]  /*2cc0*/  PRMT R13, R96, 0x8880, RZ ;  /* 0x00008880600d7816 */ /* 0x008fca00000000ff */
[----:B------:R-:W-:-:S07]  /*2cd0*/  IMAD R14, R13, R88, RZ ;  /* 0x000000580d0e7224 */ /* 0x000fce00078e02ff */
.L_x_71:
[----:B------:R-:W-:Y:S05]  /*2ce0*/  BSYNC B1 ;  /* 0x0000000000017941 */ /* 0x000fea0003800000 */
.L_x_70:
[----:B---3--:R-:W-:Y:S01]  /*2cf0*/  @!P5 IMAD R13, R44, R19, R14 ;  /* 0x000000132c0dd224 */ /* 0x008fe200078e020e */
[----:B------:R-:W-:Y:S04]  /*2d00*/  BSSY B1, `(.L_x_72) ;  /* 0x0000006000017945 */ /* 0x000fe80003800000 */
[----:B------:R3:W-:Y:S01]  /*2d10*/  @!P5 STG.E.U8 desc[UR38][R4.64+0x28], R13 ;  /* 0x0000280d0400d986 */ /* 0x0007e2000c101126 */
[----:B------:R-:W-:Y:S05]  /*2d20*/  @P2 BRA `(.L_x_73) ;  /* 0x00000000000c2947 */ /* 0x000fea0003800000 */
[----:B------:R-:W3:Y:S02]  /*2d30*/  LDG.E.U8 R96, desc[UR38][R8.64+0x29] ;  /* 0x0000292608607981 */ /* 0x000ee4000c1e1100 */
[----:B---3--:R-:W-:-:S05]  /*2d40*/  PRMT R13, R96, 0x8880, RZ ;  /* 0x00008880600d7816 */ /* 0x008fca00000000ff */
[----:B------:R-:W-:-:S07]  /*2d50*/  IMAD R14, R13, R88, RZ ;  /* 0x000000580d0e7224 */ /* 0x000fce00078e02ff */
.L_x_73:
[----:B------:R-:W-:Y:S05]  /*2d60*/  BSYNC B1 ;  /* 0x0000000000017941 */ /* 0x000fea0003800000 */
.L_x_72:
        /* <DEDUP_REMOVED lines=11> */
.L_x_75:
[----:B------:R-:W-:Y:S05]  /*2e20*/  BSYNC B1 ;  /* 0x0000000000017941 */ /* 0x000fea0003800000 */
.L_x_74:
[----:B---3--:R-:W-:Y:S01]  /*2e30*/  @!P4 IMAD R13, R46, R19, R14 ;  /* 0x000000132e0dc224 */ /* 0x008fe200078e020e */
[----:B------:R-:W-:Y:S04]  /*2e40*/  BSSY B1, `(.L_x_76) ;  /* 0x0000006000017945 */ /* 0x000fe80003800000 */
[----:B------:R3:W-:Y:S01]  /*2e50*/  @!P4 STG.E.U8 desc[UR38][R6.64+0x28], R13 ;  /* 0x0000280d0600c986 */ /* 0x0007e2000c101126 */
[----:B------:R-:W-:Y:S05]  /*2e60*/  @P3 BRA `(.L_x_77) ;  /* 0x00000000000c3947 */ /* 0x000fea0003800000 */
[----:B------:R-:W3:Y:S02]  /*2e70*/  LDG.E.U8 R96, desc[UR38][R10.64+0x29] ;  /* 0x000029260a607981 */ /* 0x000ee4000c1e1100 */
[----:B---3--:R-:W-:-:S05]  /*2e80*/  PRMT R13, R96, 0x8880, RZ ;  /* 0x00008880600d7816 */ /* 0x008fca00000000ff */
[----:B------:R-:W-:-:S07]  /*2e90*/  IMAD R14, R13, R88, RZ ;  /* 0x000000580d0e7224 */ /* 0x000fce00078e02ff */
.L_x_77:
[----:B------:R-:W-:Y:S05]  /*2ea0*/  BSYNC B1 ;  /* 0x0000000000017941 */ /* 0x000fea0003800000 */
.L_x_76:
[----:B------:R-:W-:Y:S01]  /*2eb0*/  @!P3 IMAD R47, R47, R19, R14 ;  /* 0x000000132f2fb224 */ /* 0x000fe200078e020e */
[----:B------:R-:W-:Y:S04]  /*2ec0*/  BSSY B1, `(.L_x_78) ;  /* 0x0000006000017945 */ /* 0x000fe80003800000 */
[----:B------:R0:W-:Y:S01]  /*2ed0*/  @!P3 STG.E.U8 desc[UR38][R6.64+0x29], R47 ;  /* 0x0000292f0600b986 */ /* 0x0001e2000c101126 */
[----:B------:R-:W-:Y:S05]  /*2ee0*/  @P5 BRA `(.L_x_79) ;  /* 0x00000000000c5947 */ /* 0x000fea0003800000 */
[----:B------:R-:W3:Y:S02]  /*2ef0*/  LDG.E.U8 R96, desc[UR38][R8.64+0x30] ;  /* 0x0000302608607981 */ /* 0x000ee4000c1e1100 */
[----:B---3--:R-:W-:-:S05]  /*2f00*/  PRMT R13, R96, 0x8880, RZ ;  /* 0x00008880600d7816 */ /* 0x008fca00000000ff */
[----:B------:R-:W-:-:S07]  /*2f10*/  IMAD R14, R13, R88, RZ ;  /* 0x000000580d0e7224 */ /* 0x000fce00078e02ff */
.L_x_79:
[----:B------:R-:W-:Y:S05]  /*2f20*/  BSYNC B1 ;  /* 0x0000000000017941 */ /* 0x000fea0003800000 */
.L_x_78:
[----:B---3--:R-:W-:Y:S01]  /*2f30*/  @!P5 IMAD R13, R48, R19, R14 ;  /* 0x00000013300dd224 */ /* 0x008fe200078e020e */
[----:B------:R-:W-:Y:S04]  /*2f40*/  BSSY B1, `(.L_x_80) ;  /* 0x0000006000017945 */ /* 0x000fe80003800000 */
[----:B------:R3:W-:Y:S01]  /*2f50*/  @!P5 STG.E.U8 desc[UR38][R4.64+0x30], R13 ;  /* 0x0000300d0400d986 */ /* 0x0007e2000c101126 */
[----:B------:R-:W-:Y:S05]  /*2f60*/  @P2 BRA `(.L_x_81) ;  /* 0x00000000000c2947 */ /* 0x000fea0003800000 */
[----:B------:R-:W3:Y:S02]  /*2f70*/  LDG.E.U8 R96, desc[UR38][R8.64+0x31] ;  /* 0x0000312608607981 */ /* 0x000ee4000c1e1100 */
[----:B---3--:R-:W-:-:S05]  /*2f80*/  PRMT R13, R96, 0x8880, RZ ;  /* 0x00008880600d7816 */ /* 0x008fca00000000ff */
[----:B------:R-:W-:-:S07]  /*2f90*/  IMAD R14, R13, R88, RZ ;  /* 0x000000580d0e7224 */ /* 0x000fce00078e02ff */
.L_x_81:
[----:B------:R-:W-:Y:S05]  /*2fa0*/  BSYNC B1 ;  /* 0x0000000000017941 */ /* 0x000fea0003800000 */
.L_x_80:
        /* <DEDUP_REMOVED lines=11> */
.L_x_83:
[----:B------:R-:W-:Y:S05]  /*3060*/  BSYNC B1 ;  /* 0x0000000000017941 */ /* 0x000fea0003800000 */
.L_x_82:
[----:B---3--:R-:W-:Y:S01]  /*3070*/  @!P4 IMAD R13, R50, R19, R14 ;  /* 0x00000013320dc224 */ /* 0x008fe200078e020e */
[----:B------:R-:W-:Y:S04]  /*3080*/  BSSY B1, `(.L_x_84) ;  /* 0x0000006000017945 */ /* 0x000fe80003800000 */
[----:B------:R3:W-:Y:S01]  /*3090*/  @!P4 STG.E.U8 desc[UR38][R6.64+0x30], R13 ;  /* 0x0000300d0600c986 */ /* 0x0007e2000c101126 */
[----:B------:R-:W-:Y:S05]  /*30a0*/  @P3 BRA `(.L_x_85) ;  /* 0x00000000000c3947 */ /* 0x000fea0003800000 */
[----:B------:R-:W3:Y:S02]  /*30b0*/  LDG.E.U8 R96, desc[UR38][R10.64+0x31] ;  /* 0x000031260a607981 */ /* 0x000ee4000c1e1100 */
[----:B---3--:R-:W-:-:S05]  /*30c0*/  PRMT R13, R96, 0x8880, RZ ;  /* 0x00008880600d7816 */ /* 0x008fca00000000ff */
[----:B------:R-:W-:-:S07]  /*30d0*/  IMAD R14, R13, R88, RZ ;  /* 0x000000580d0e7224 */ /* 0x000fce00078e02ff */
.L_x_85:
[----:B------:R-:W-:Y:S05]  /*30e0*/  BSYNC B1 ;  /* 0x0000000000017941 */ /* 0x000fea0003800000 */
.L_x_84:
[----:B------:R-:W-:Y:S01]  /*30f0*/  @!P3 IMAD R51, R51, R19, R14 ;  /* 0x000000133333b224 */ /* 0x000fe200078e020e */
[----:B------:R-:W-:Y:S04]  /*3100*/  BSSY B1, `(.L_x_86) ;  /* 0x0000006000017945 */ /* 0x000fe80003800000 */
[----:B------:R0:W-:Y:S01]  /*3110*/  @!P3 STG.E.U8 desc[UR38][R6.64+0x31], R51 ;  /* 0x000031330600b986 */ /* 0x0001e2000c101126 */
[----:B------:R-:W-:Y:S05]  /*3120*/  @P5 BRA `(.L_x_87) ;  /* 0x00000000000c5947 */ /* 0x000fea0003800000 */
[----:B------:R-:W3:Y:S02]  /*3130*/  LDG.E.U8 R96, desc[UR38][R8.64+0x38] ;  /* 0x0000382608607981 */ /* 0x000ee4000c1e1100 */
[----:B---3--:R-:W-:-:S05]  /*3140*/  PRMT R13, R96, 0x8880, RZ ;  /* 0x00008880600d7816 */ /* 0x008fca00000000ff */
[----:B------:R-:W-:-:S07]  /*3150*/  IMAD R14, R13, R88, RZ ;  /* 0x000000580d0e7224 */ /* 0x000fce00078e02ff */
.L_x_87:
[----:B------:R-:W-:Y:S05]  /*3160*/  BSYNC B1 ;  /* 0x0000000000017941 */ /* 0x000fea0003800000 */
.L_x_86:
[----:B---3--:R-:W-:Y:S01]  /*3170*/  @!P5 IMAD R13, R52, R19, R14 ;  /* 0x00000013340dd224 */ /* 0x008fe200078e020e */
[----:B------:R-:W-:Y:S04]  /*3180*/  BSSY B1, `(.L_x_88) ;  /* 0x0000006000017945 */ /* 0x000fe80003800000 */
[----:B------:R3:W-:Y:S01]  /*3190*/  @!P5 STG.E.U8 desc[UR38][R4.64+0x38], R13 ;  /* 0x0000380d0400d986 */ /* 0x0007e2000c101126 */
[----:B------:R-:W-:Y:S05]  /*31a0*/  @P2 BRA `(.L_x_89) ;  /* 0x00000000000c2947 */ /* 0x000fea0003800000 */
[----:B------:R-:W3:Y:S02]  /*31b0*/  LDG.E.U8 R96, desc[UR38][R8.64+0x39] ;  /* 0x0000392608607981 */ /* 0x000ee4000c1e1100 */
[----:B---3--:R-:W-:-:S05]  /*31c0*/  PRMT R13, R96, 0x8880, RZ ;  /* 0x00008880600d7816 */ /* 0x008fca00000000ff */
[----:B------:R-:W-:-:S07]  /*31d0*/  IMAD R14, R13, R88, RZ ;  /* 0x000000580d0e7224 */ /* 0x000fce00078e02ff */
.L_x_89:
[----:B------:R-:W-:Y:S05]  /*31e0*/  BSYNC B1 ;  /* 0x0000000000017941 */ /* 0x000fea0003800000 */
.L_x_88:
        /* <DEDUP_REMOVED lines=11> */
.L_x_91:
[----:B------:R-:W-:Y:S05]  /*32a0*/  BSYNC B1 ;  /* 0x0000000000017941 */ /* 0x000fea0003800000 */
.L_x_90:
[----:B---3--:R-:W-:Y:S01]  /*32b0*/  @!P4 IMAD R13, R54, R19, R14 ;  /* 0x00000013360dc224 */ /* 0x008fe200078e020e */
[----:B------:R-:W-:Y:S04]  /*32c0*/  BSSY B1, `(.L_x_92) ;  /* 0x0000006000017945 */ /* 0x000fe80003800000 */
[----:B------:R3:W-:Y:S01]  /*32d0*/  @!P4 STG.E.U8 desc[UR38][R6.64+0x38], R13 ;  /* 0x0000380d0600c986 */ /* 0x0007e2000c101126 */
[----:B------:R-:W-:Y:S05]  /*32e0*/  @P3 BRA `(.L_x_93) ;  /* 0x00000000000c3947 */ /* 0x000fea0003800000 */
[----:B------:R-:W3:Y:S02]  /*32f0*/  LDG.E.U8 R96, desc[UR38][R10.64+0x39] ;  /* 0x000039260a607981 */ /* 0x000ee4000c1e1100 */
[----:B---3--:R-:W-:-:S05]  /*3300*/  PRMT R13, R96, 0x8880, RZ ;  /* 0x00008880600d7816 */ /* 0x008fca00000000ff */
[----:B------:R-:W-:-:S07]  /*3310*/  IMAD R14, R13, R88, RZ ;  /* 0x000000580d0e7224 */ /* 0x000fce00078e02ff */
.L_x_93:
[----:B------:R-:W-:Y:S05]  /*3320*/  BSYNC B1 ;  /* 0x0000000000017941 */ /* 0x000fea0003800000 */
.L_x_92:
[----:B------:R-:W-:Y:S01]  /*3330*/  @!P3 IMAD R55, R55, R19, R14 ;  /* 0x000000133737b224 */ /* 0x000fe200078e020e */
[----:B------:R-:W-:Y:S04]  /*3340*/  BSSY B1, `(.L_x_94) ;  /* 0x0000006000017945 */ /* 0x000fe80003800000 */
[----:B------:R0:W-:Y:S01]  /*3350*/  @!P3 STG.E.U8 desc[UR38][R6.64+0x39], R55 ;  /* 0x000039370600b986 */ /* 0x0001e2000c101126 */
[----:B------:R-:W-:Y:S05]  /*3360*/  @P5 BRA `(.L_x_95) ;  /* 0x00000000000c5947 */ /* 0x000fea0003800000 */
[----:B------:R-:W3:Y:S02]  /*3370*/  LDG.E.U8 R96, desc[UR38][R8.64+0x40] ;  /* 0x0000402608607981 */ /* 0x000ee4000c1e1100 */
[----:B---3--:R-:W-:-:S05]  /*3380*/  PRMT R13, R96, 0x8880, RZ ;  /* 0x00008880600d7816 */ /* 0x008fca00000000ff */
[----:B------:R-:W-:-:S07]  /*3390*/  IMAD R14, R13, R88, RZ ;  /* 0x000000580d0e7224 */ /* 0x000fce00078e02ff */
.L_x_95:
[----:B------:R-:W-:Y:S05]  /*33a0*/  BSYNC B1 ;  /* 0x0000000000017941 */ /* 0x000fea0003800000 */
.L_x_94:
[----:B---3--:R-:W-:Y:S01]  /*33b0*/  @!P5 IMAD R13, R56, R19, R14 ;  /* 0x00000013380dd224 */ /* 0x008fe200078e020e */
[----:B------:R-:W-:Y:S04]  /*33c0*/  BSSY B1, `(.L_x_96) ;  /* 0x0000006000017945 */ /* 0x000fe80003800000 */
[----:B------:R3:W-:Y:S01]  /*33d0*/  @!P5 STG.E.U8 desc[UR38][R4.64+0x40], R13 ;  /* 0x0000400d0400d986 */ /* 0x0007e2000c101126 */
[----:B------:R-:W-:Y:S05]  /*33e0*/  @P2 BRA `(.L_x_97) ;  /* 0x00000000000c2947 */ /* 0x000fea0003800000 */
[----:B------:R-:W3:Y:S02]  /*33f0*/  LDG.E.U8 R96, desc[UR38][R8.64+0x41] ;  /* 0x0000412608607981 */ /* 0x000ee4000c1e1100 */
[----:B---3--:R-:W-:-:S05]  /*3400*/  PRMT R13, R96, 0x8880, RZ ;  /* 0x00008880600d7816 */ /* 0x008fca00000000ff */
[----:B------:R-:W-:-:S07]  /*3410*/  IMAD R14, R13, R88, RZ ;  /* 0x000000580d0e7224 */ /* 0x000fce00078e02ff */
.L_x_97:
[----:B------:R-:W-:Y:S05]  /*3420*/  BSYNC B1 ;  /* 0x0000000000017941 */ /* 0x000fea0003800000 */
.L_x_96:
        /* <DEDUP_REMOVED lines=11> */
.L_x_99:
[----:B------:R-:W-:Y:S05]  /*34e0*/  BSYNC B1 ;  /* 0x0000000000017941 */ /* 0x000fea0003800000 */
.L_x_98:
[----:B---3--:R-:W-:Y:S01]  /*34f0*/  @!P4 IMAD R13, R58, R19, R14 ;  /* 0x000000133a0dc224 */ /* 0x008fe200078e020e */
[----:B------:R-:W-:Y:S04]  /*3500*/  BSSY B1, `(.L_x_100) ;  /* 0x0000006000017945 */ /* 0x000fe80003800000 */
[----:B------:R3:W-:Y:S01]  /*3510*/  @!P4 STG.E.U8 desc[UR38][R6.64+0x40], R13 ;  /* 0x0000400d0600c986 */ /* 0x0007e2000c101126 */
[----:B------:R-:W-:Y:S05]  /*3520*/  @P3 BRA `(.L_x_101) ;  /* 0x00000000000c3947 */ /* 0x000fea0003800000 */
[----:B------:R-:W3:Y:S02]  /*3530*/  LDG.E.U8 R96, desc[UR38][R10.64+0x41] ;  /* 0x000041260a607981 */ /* 0x000ee4000c1e1100 */
[----:B---3--:R-:W-:-:S05]  /*3540*/  PRMT R13, R96, 0x8880, RZ ;  /* 0x00008880600d7816 */ /* 0x008fca00000000ff */
[----:B------:R-:W-:-:S07]  /*3550*/  IMAD R14, R13, R88, RZ ;  /* 0x000000580d0e7224 */ /* 0x000fce00078e02ff */
.L_x_101:
[----:B------:R-:W-:Y:S05]  /*3560*/  BSYNC B1 ;  /* 0x0000000000017941 */ /* 0x000fea0003800000 */
.L_x_100:
[----:B------:R-:W-:Y:S01]  /*3570*/  @!P3 IMAD R59, R59, R19, R14 ;  /* 0x000000133b3bb224 */ /* 0x000fe200078e020e */
[----:B------:R-:W-:Y:S04]  /*3580*/  BSSY B1, `(.L_x_102) ;  /* 0x0000006000017945 */ /* 0x000fe80003800000 */
[----:B------:R0:W-:Y:S01]  /*3590*/  @!P3 STG.E.U8 desc[UR38][R6.64+0x41], R59 ;  /* 0x0000413b0600b986 */ /* 0x0001e2000c101126 */
[----:B------:R-:W-:Y:S05]  /*35a0*/  @P5 BRA `(.L_x_103) ;  /* 0x00000000000c5947 */ /* 0x000fea0003800000 */
[----:B------:R-:W3:Y:S02]  /*35b0*/  LDG.E.U8 R96, desc[UR38][R8.64+0x48] ;  /* 0x0000482608607981 */ /* 0x000ee4000c1e1100 */
[----:B---3--:R-:W-:-:S05]  /*35c0*/  PRMT R13, R96, 0x8880, RZ ;  /* 0x00008880600d7816 */ /* 0x008fca00000000ff */
[----:B------:R-:W-:-:S07]  /*35d0*/  IMAD R14, R13, R88, RZ ;  /* 0x000000580d0e7224 */ /* 0x000fce00078e02ff */
.L_x_103:
[----:B------:R-:W-:Y:S05]  /*35e0*/  BSYNC B1 ;  /* 0x0000000000017941 */ /* 0x000fea0003800000 */
.L_x_102:
[----:B---3--:R-:W-:Y:S01]  /*35f0*/  @!P5 IMAD R13, R60, R19, R14 ;  /* 0x000000133c0dd224 */ /* 0x008fe200078e020e */
[----:B------:R-:W-:Y:S04]  /*3600*/  BSSY B1, `(.L_x_104) ;  /* 0x0000006000017945 */ /* 0x000fe80003800000 */
[----:B------:R3:W-:Y:S01]  /*3610*/  @!P5 STG.E.U8 desc[UR38][R4.64+0x48], R13 ;  /* 0x0000480d0400d986 */ /* 0x0007e2000c101126 */
[----:B------:R-:W-:Y:S05]  /*3620*/  @P2 BRA `(.L_x_105) ;  /* 0x00000000000c2947 */ /* 0x000fea0003800000 */
[----:B------:R-:W3:Y:S02]  /*3630*/  LDG.E.U8 R96, desc[UR38][R8.64+0x49] ;  /* 0x0000492608607981 */ /* 0x000ee4000c1e1100 */
[----:B---3--:R-:W-:-:S05]  /*3640*/  PRMT R13, R96, 0x8880, RZ ;  /* 0x00008880600d7816 */ /* 0x008fca00000000ff */
[----:B------:R-:W-:-:S07]  /*3650*/  IMAD R14, R13, R88, RZ ;  /* 0x000000580d0e7224 */ /* 0x000fce00078e02ff */
.L_x_105:
[----:B------:R-:W-:Y:S05]  /*3660*/  BSYNC B1 ;  /* 0x0000000000017941 */ /* 0x000fea0003800000 */
.L_x_104:
        /* <DEDUP_REMOVED lines=11> */
.L_x_107:
[----:B------:R-:W-:Y:S05]  /*3720*/  BSYNC B1 ;  /* 0x0000000000017941 */ /* 0x000fea0003800000 */
.L_x_106:
[----:B---3--:R-:W-:Y:S01]  /*3730*/  @!P4 IMAD R13, R62, R19, R14 ;  /* 0x000000133e0dc224 */ /* 0x008fe200078e020e */
[----:B------:R-:W-:Y:S04]  /*3740*/  BSSY B1, `(.L_x_108) ;  /* 0x0000006000017945 */ /* 0x000fe80003800000 */
[----:B------:R3:W-:Y:S01]  /*3750*/  @!P4 STG.E.U8 desc[UR38][R6.64+0x48], R13 ;  /* 0x0000480d0600c986 */ /* 0x0007e2000c101126 */
[----:B------:R-:W-:Y:S05]  /*3760*/  @P3 BRA `(.L_x_109) ;  /* 0x00000000000c3947 */ /* 0x000fea0003800000 */
[----:B------:R-:W3:Y:S02]  /*3770*/  LDG.E.U8 R96, desc[UR38][R10.64+0x49] ;  /* 0x000049260a607981 */ /* 0x000ee4000c1e1100 */
[----:B---3--:R-:W-:-:S05]  /*3780*/  PRMT R13, R96, 0x8880, RZ ;  /* 0x00008880600d7816 */ /* 0x008fca00000000ff */
[----:B------:R-:W-:-:S07]  /*3790*/  IMAD R14, R13, R88, RZ ;  /* 0x000000580d0e7224 */ /* 0x000fce00078e02ff */
.L_x_109:
[----:B------:R-:W-:Y:S05]  /*37a0*/  BSYNC B1 ;  /* 0x0000000000017941 */ /* 0x000fea0003800000 */
.L_x_108:
[----:B------:R-:W-:Y:S01]  /*37b0*/  @!P3 IMAD R63, R63, R19, R14 ;  /* 0x000000133f3fb224 */ /* 0x000fe200078e020e */
[----:B------:R-:W-:Y:S04]  /*37c0*/  BSSY B1, `(.L_x_110) ;  /* 0x0000006000017945 */ /* 0x000fe80003800000 */
[----:B------:R0:W-:Y:S01]  /*37d0*/  @!P3 STG.E.U8 desc[UR38][R6.64+0x49], R63 ;  /* 0x0000493f0600b986 */ /* 0x0001e2000c101126 */
[----:B------:R-:W-:Y:S05]  /*37e0*/  @P5 BRA `(.L_x_111) ;  /* 0x00000000000c5947 */ /* 0x000fea0003800000 */
[----:B------:R-:W3:Y:S02]  /*37f0*/  LDG.E.U8 R96, desc[UR38][R8.64+0x50] ;  /* 0x0000502608607981 */ /* 0x000ee4000c1e1100 */
[----:B---3--:R-:W-:-:S05]  /*3800*/  PRMT R13, R96, 0x8880, RZ ;  /* 0x00008880600d7816 */ /* 0x008fca00000000ff */
[----:B------:R-:W-:-:S07]  /*3810*/  IMAD R14, R13, R88, RZ ;  /* 0x000000580d0e7224 */ /* 0x000fce00078e02ff */
.L_x_111:
[----:B------:R-:W-:Y:S05]  /*3820*/  BSYNC B1 ;  /* 0x0000000000017941 */ /* 0x000fea0003800000 */
.L_x_110:
[----:B---3--:R-:W-:Y:S01]  /*3830*/  @!P5 IMAD R13, R64, R19, R14 ;  /* 0x00000013400dd224 */ /* 0x008fe200078e020e */
[----:B------:R-:W-:Y:S04]  /*3840*/  BSSY B1, `(.L_x_112) ;  /* 0x0000006000017945 */ /* 0x000fe80003800000 */
[----:B------:R3:W-:Y:S01]  /*3850*/  @!P5 STG.E.U8 desc[UR38][R4.64+0x50], R13 ;  /* 0x0000500d0400d986 */ /* 0x0007e2000c101126 */
[----:B------:R-:W-:Y:S05]  /*3860*/  @P2 BRA `(.L_x_113) ;  /* 0x00000000000c2947 */ /* 0x000fea0003800000 */
[----:B------:R-:W3:Y:S02]  /*3870*/  LDG.E.U8 R96, desc[UR38][R8.64+0x51] ;  /* 0x0000512608607981 */ /* 0x000ee4000c1e1100 */
[----:B---3--:R-:W-:-:S05]  /*3880*/  PRMT R13, R96, 0x8880, RZ ;  /* 0x00008880600d7816 */ /* 0x008fca00000000ff */
[----:B------:R-:W-:-:S07]  /*3890*/  IMAD R14, R13, R88, RZ ;  /* 0x000000580d0e7224 */ /* 0x000fce00078e02ff */
.L_x_113:
[----:B------:R-:W-:Y:S05]  /*38a0*/  BSYNC B1 ;  /* 0x0000000000017941 */ /* 0x000fea0003800000 */
.L_x_112:
        /* <DEDUP_REMOVED lines=11> */
.L_x_115:
[----:B------:R-:W-:Y:S05]  /*3960*/  BSYNC B1 ;  /* 0x0000000000017941 */ /* 0x000fea0003800000 */
.L_x_114:
[----:B---3--:R-:W-:Y:S01]  /*3970*/  @!P4 IMAD R13, R66, R19, R14 ;  /* 0x00000013420dc224 */ /* 0x008fe200078e020e */
[----:B------:R-:W-:Y:S04]  /*3980*/  BSSY B1, `(.L_x_116) ;  /* 0x0000006000017945 */ /* 0x000fe80003800000 */
[----:B------:R3:W-:Y:S01]  /*3990*/  @!P4 STG.E.U8 desc[UR38][R6.64+0x50], R13 ;  /* 0x0000500d0600c986 */ /* 0x0007e2000c101126 */
[----:B------:R-:W-:Y:S05]  /*39a0*/  @P3 BRA `(.L_x_117) ;  /* 0x00000000000c3947 */ /* 0x000fea0003800000 */
[----:B------:R-:W3:Y:S02]  /*39b0*/  LDG.E.U8 R96, desc[UR38][R10.64+0x51] ;  /* 0x000051260a607981 */ /* 0x000ee4000c1e1100 */
[----:B---3--:R-:W-:-:S05]  /*39c0*/  PRMT R13, R96, 0x8880, RZ ;  /* 0x00008880600d7816 */ /* 0x008fca00000000ff */
[----:B------:R-:W-:-:S07]  /*39d0*/  IMAD R14, R13, R88, RZ ;  /* 0x000000580d0e7224 */ /* 0x000fce00078e02ff */
.L_x_117:
[----:B------:R-:W-:Y:S05]  /*39e0*/  BSYNC B1 ;  /* 0x0000000000017941 */ /* 0x000fea0003800000 */
.L_x_116:
[----:B------:R-:W-:Y:S01]  /*39f0*/  @!P3 IMAD R67, R67, R19, R14 ;  /* 0x000000134343b224 */ /* 0x000fe200078e020e */
[----:B------:R-:W-:Y:S04]  /*3a00*/  BSSY B1, `(.L_x_118) ;  /* 0x0000006000017945 */ /* 0x000fe80003800000 */
[----:B------:R0:W-:Y:S01]  /*3a10*/  @!P3 STG.E.U8 desc[UR38][R6.64+0x51], R67 ;  /* 0x000051430600b986 */ /* 0x0001e2000c101126 */
[----:B------:R-:W-:Y:S05]  /*3a20*/  @P5 BRA `(.L_x_119) ;  /* 0x00000000000c5947 */ /* 0x000fea0003800000 */
[----:B------:R-:W3:Y:S02]  /*3a30*/  LDG.E.U8 R96, desc[UR38][R8.64+0x58] ;  /* 0x0000582608607981 */ /* 0x000ee4000c1e1100 */
[----:B---3--:R-:W-:-:S05]  /*3a40*/  PRMT R13, R96, 0x8880, RZ ;  /* 0x00008880600d7816 */ /* 0x008fca00000000ff */
[----:B------:R-:W-:-:S07]  /*3a50*/  IMAD R14, R13, R88, RZ ;  /* 0x000000580d0e7224 */ /* 0x000fce00078e02ff */
.L_x_119:
[----:B------:R-:W-:Y:S05]  /*3a60*/  BSYNC B1 ;  /* 0x0000000000017941 */ /* 0x000fea0003800000 */
.L_x_118:
[----:B---3--:R-:W-:Y:S01]  /*3a70*/  @!P5 IMAD R13, R68, R19, R14 ;  /* 0x00000013440dd224 */ /* 0x008fe200078e020e */
[----:B------:R-:W-:Y:S04]  /*3a80*/  BSSY B1, `(.L_x_120) ;  /* 0x0000006000017945 */ /* 0x000fe80003800000 */
[----:B------:R3:W-:Y:S01]  /*3a90*/  @!P5 STG.E.U8 desc[UR38][R4.64+0x58], R13 ;  /* 0x0000580d0400d986 */ /* 0x0007e2000c101126 */
[----:B------:R-:W-:Y:S05]  /*3aa0*/  @P2 BRA `(.L_x_121) ;  /* 0x00000000000c2947 */ /* 0x000fea0003800000 */
[----:B------:R-:W3:Y:S02]  /*3ab0*/  LDG.E.U8 R96, desc[UR38][R8.64+0x59] ;  /* 0x0000592608607981 */ /* 0x000ee4000c1e1100 */
[----:B---3--:R-:W-:-:S05]  /*3ac0*/  PRMT R13, R96, 0x8880, RZ ;  /* 0x00008880600d7816 */ /* 0x008fca00000000ff */
[----:B------:R-:W-:-:S07]  /*3ad0*/  IMAD R14, R13, R88, RZ ;  /* 0x000000580d0e7224 */ /* 0x000fce00078e02ff */
.L_x_121:
[----:B------:R-:W-:Y:S05]  /*3ae0*/  BSYNC B1 ;  /* 0x0000000000017941 */ /* 0x000fea0003800000 */
.L_x_120:
        /* <DEDUP_REMOVED lines=11> */
.L_x_123:
[----:B------:R-:W-:Y:S05]  /*3ba0*/  BSYNC B1 ;  /* 0x0000000000017941 */ /* 0x000fea0003800000 */
.L_x_122:
[----:B---3--:R-:W-:Y:S01]  /*3bb0*/  @!P4 IMAD R13, R70, R19, R14 ;  /* 0x00000013460dc224 */ /* 0x008fe200078e020e */
[----:B------:R-:W-:Y:S04]  /*3bc0*/  BSSY B1, `(.L_x_124) ;  /* 0x0000006000017945 */ /* 0x000fe80003800000 */
[----:B------:R3:W-:Y:S01]  /*3bd0*/  @!P4 STG.E.U8 desc[UR38][R6.64+0x58], R13 ;  /* 0x0000580d0600c986 */ /* 0x0007e2000c101126 */
[----:B------:R-:W-:Y:S05]  /*3be0*/  @P3 BRA `(.L_x_125) ;  /* 0x00000000000c3947 */ /* 0x000fea0003800000 */
[----:B------:R-:W3:Y:S02]  /*3bf0*/  LDG.E.U8 R96, desc[UR38][R10.64+0x59] ;  /* 0x000059260a607981 */ /* 0x000ee4000c1e1100 */
[----:B---3--:R-:W-:-:S05]  /*3c00*/  PRMT R13, R96, 0x8880, RZ ;  /* 0x00008880600d7816 */ /* 0x008fca00000000ff */
[----:B------:R-:W-:-:S07]  /*3c10*/  IMAD R14, R13, R88, RZ ;  /* 0x000000580d0e7224 */ /* 0x000fce00078e02ff */
.L_x_125:
[----:B------:R-:W-:Y:S05]  /*3c20*/  BSYNC B1 ;  /* 0x0000000000017941 */ /* 0x000fea0003800000 */
.L_x_124:
[----:B------:R-:W-:Y:S01]  /*3c30*/  @!P3 IMAD R71, R71, R19, R14 ;  /* 0x000000134747b224 */ /* 0x000fe200078e020e */
[----:B------:R-:W-:Y:S04]  /*3c40*/  BSSY B1, `(.L_x_126) ;  /* 0x0000006000017945 */ /* 0x000fe80003800000 */
[----:B------:R0:W-:Y:S01]  /*3c50*/  @!P3 STG.E.U8 desc[UR38][R6.64+0x59], R71 ;  /* 0x000059470600b986 */ /* 0x0001e2000c101126 */
[----:B------:R-:W-:Y:S05]  /*3c60*/  @P5 BRA `(.L_x_127) ;  /* 0x00000000000c5947 */ /* 0x000fea0003800000 */
[----:B------:R-:W3:Y:S02]  /*3c70*/  LDG.E.U8 R96, desc[UR38][R8.64+0x60] ;  /* 0x0000602608607981 */ /* 0x000ee4000c1e1100 */
[----:B---3--:R-:W-:-:S05]  /*3c80*/  PRMT R13, R96, 0x8880, RZ ;  /* 0x00008880600d7816 */ /* 0x008fca00000000ff */
[----:B------:R-:W-:-:S07]  /*3c90*/  IMAD R14, R13, R88, RZ ;  /* 0x000000580d0e7224 */ /* 0x000fce00078e02ff */
.L_x_127:
[----:B------:R-:W-:Y:S05]  /*3ca0*/  BSYNC B1 ;  /* 0x0000000000017941 */ /* 0x000fea0003800000 */
.L_x_126:
[----:B---3--:R-:W-:Y:S01]  /*3cb0*/  @!P5 IMAD R13, R72, R19, R14 ;  /* 0x00000013480dd224 */ /* 0x008fe200078e020e */
[----:B------:R-:W-:Y:S04]  /*3cc0*/  BSSY B1, `(.L_x_128) ;  /* 0x0000006000017945 */ /* 0x000fe80003800000 */
[----:B------:R3:W-:Y:S01]  /*3cd0*/  @!P5 STG.E.U8 desc[UR38][R4.64+0x60], R13 ;  /* 0x0000600d0400d986 */ /* 0x0007e2000c101126 */
[----:B------:R-:W-:Y:S05]  /*3ce0*/  @P2 BRA `(.L_x_129) ;  /* 0x00000000000c2947 */ /* 0x000fea0003800000 */
[----:B------:R-:W3:Y:S02]  /*3cf0*/  LDG.E.U8 R96, desc[UR38][R8.64+0x61] ;  /* 0x0000612608607981 */ /* 0x000ee4000c1e1100 */
[----:B---3--:R-:W-:-:S05]  /*3d00*/  PRMT R13, R96, 0x8880, RZ ;  /* 0x00008880600d7816 */ /* 0x008fca00000000ff */
[----:B------:R-:W-:-:S07]  /*3d10*/  IMAD R14, R13, R88, RZ ;  /* 0x000000580d0e7224 */ /* 0x000fce00078e02ff */
.L_x_129:
[----:B------:R-:W-:Y:S05]  /*3d20*/  BSYNC B1 ;  /* 0x0000000000017941 */ /* 0x000fea0003800000 */
.L_x_128:
        /* <DEDUP_REMOVED lines=11> */
.L_x_131:
[----:B------:R-:W-:Y:S05]  /*3de0*/  BSYNC B1 ;  /* 0x0000000000017941 */ /* 0x000fea0003800000 */
.L_x_130:
[----:B---3--:R-:W-:Y:S01]  /*3df0*/  @!P4 IMAD R13, R74, R19, R14 ;  /* 0x000000134a0dc224 */ /* 0x008fe200078e020e */
[----:B------:R-:W-:Y:S04]  /*3e00*/  BSSY B1, `(.L_x_132) ;  /* 0x0000006000017945 */ /* 0x000fe80003800000 */
[----:B------:R3:W-:Y:S01]  /*3e10*/  @!P4 STG.E.U8 desc[UR38][R6.64+0x60], R13 ;  /* 0x0000600d0600c986 */ /* 0x0007e2000c101126 */
[----:B------:R-:W-:Y:S05]  /*3e20*/  @P3 BRA `(.L_x_133) ;  /* 0x00000000000c3947 */ /* 0x000fea0003800000 */
[----:B------:R-:W3:Y:S02]  /*3e30*/  LDG.E.U8 R96, desc[UR38][R10.64+0x61] ;  /* 0x000061260a607981 */ /* 0x000ee4000c1e1100 */
[----:B---3--:R-:W-:-:S05]  /*3e40*/  PRMT R13, R96, 0x8880, RZ ;  /* 0x00008880600d7816 */ /* 0x008fca00000000ff */
[----:B------:R-:W-:-:S07]  /*3e50*/  IMAD R14, R13, R88, RZ ;  /* 0x000000580d0e7224 */ /* 0x000fce00078e02ff */
.L_x_133:
[----:B------:R-:W-:Y:S05]  /*3e60*/  BSYNC B1 ;  /* 0x0000000000017941 */ /* 0x000fea0003800000 */
.L_x_132:
[----:B------:R-:W-:Y:S01]  /*3e70*/  @!P3 IMAD R75, R75, R19, R14 ;  /* 0x000000134b4bb224 */ /* 0x000fe200078e020e */
[----:B------:R-:W-:Y:S04]  /*3e80*/  BSSY B1, `(.L_x_134) ;  /* 0x0000006000017945 */ /* 0x000fe80003800000 */
[----:B------:R0:W-:Y:S01]  /*3e90*/  @!P3 STG.E.U8 desc[UR38][R6.64+0x61], R75 ;  /* 0x0000614b0600b986 */ /* 0x0001e2000c101126 */
[----:B------:R-:W-:Y:S05]  /*3ea0*/  @P5 BRA `(.L_x_135) ;  /* 0x00000000000c5947 */ /* 0x000fea0003800000 */
[----:B------:R-:W3:Y:S02]  /*3eb0*/  LDG.E.U8 R96, desc[UR38][R8.64+0x68] ;  /* 0x0000682608607981 */ /* 0x000ee4000c1e1100 */
[----:B---3--:R-:W-:-:S05]  /*3ec0*/  PRMT R13, R96, 0x8880, RZ ;  /* 0x00008880600d7816 */ /* 0x008fca00000000ff */
[----:B------:R-:W-:-:S07]  /*3ed0*/  IMAD R14, R13, R88, RZ ;  /* 0x000000580d0e7224 */ /* 0x000fce00078e02ff */
.L_x_135:
[----:B------:R-:W-:Y:S05]  /*3ee0*/  BSYNC B1 ;  /* 0x0000000000017941 */ /* 0x000fea0003800000 */
.L_x_134:
[----:B---3--:R-:W-:Y:S01]  /*3ef0*/  @!P5 IMAD R13, R76, R19, R14 ;  /* 0x000000134c0dd224 */ /* 0x008fe200078e020e */
[----:B------:R-:W-:Y:S04]  /*3f00*/  BSSY B1, `(.L_x_136) ;  /* 0x0000006000017945 */ /* 0x000fe80003800000 */
[----:B------:R3:W-:Y:S01]  /*3f10*/  @!P5 STG.E.U8 desc[UR38][R4.64+0x68], R13 ;  /* 0x0000680d0400d986 */ /* 0x0007e2000c101126 */
[----:B------:R-:W-:Y:S05]  /*3f20*/  @P2 BRA `(.L_x_137) ;  /* 0x00000000000c2947 */ /* 0x000fea0003800000 */
[----:B------:R-:W3:Y:S02]  /*3f30*/  LDG.E.U8 R96, desc[UR38][R8.64+0x69] ;  /* 0x0000692608607981 */ /* 0x000ee4000c1e1100 */
[----:B---3--:R-:W-:-:S05]  /*3f40*/  PRMT R13, R96, 0x8880, RZ ;  /* 0x00008880600d7816 */ /* 0x008fca00000000ff */
[----:B------:R-:W-:-:S07]  /*3f50*/  IMAD R14, R13, R88, RZ ;  /* 0x000000580d0e7224 */ /* 0x000fce00078e02ff */
.L_x_137:
[----:B------:R-:W-:Y:S05]  /*3f60*/  BSYNC B1 ;  /* 0x0000000000017941 */ /* 0x000fea0003800000 */
.L_x_136:
        /* <DEDUP_REMOVED lines=11> */
.L_x_139:
[----:B------:R-:W-:Y:S05]  /*4020*/  BSYNC B1 ;  /* 0x0000000000017941 */ /* 0x000fea0003800000 */
.L_x_138:
[----:B---3--:R-:W-:Y:S01]  /*4030*/  @!P4 IMAD R13, R78, R19, R14 ;  /* 0x000000134e0dc224 */ /* 0x008fe200078e020e */
[----:B------:R-:W-:Y:S04]  /*4040*/  BSSY B1, `(.L_x_140) ;  /* 0x0000006000017945 */ /* 0x000fe80003800000 */
[----:B------:R3:W-:Y:S01]  /*4050*/  @!P4 STG.E.U8 desc[UR38][R6.64+0x68], R13 ;  /* 0x0000680d0600c986 */ /* 0x0007e2000c101126 */
[----:B------:R-:W-:Y:S05]  /*4060*/  @P3 BRA `(.L_x_141) ;  /* 0x00000000000c3947 */ /* 0x000fea0003800000 */
[----:B------:R-:W3:Y:S02]  /*4070*/  LDG.E.U8 R96, desc[UR38][R10.64+0x69] ;  /* 0x000069260a607981 */ /* 0x000ee4000c1e1100 */
[----:B---3--:R-:W-:-:S05]  /*4080*/  PRMT R13, R96, 0x8880, RZ ;  /* 0x00008880600d7816 */ /* 0x008fca00000000ff */
[----:B------:R-:W-:-:S07]  /*4090*/  IMAD R14, R13, R88, RZ ;  /* 0x000000580d0e7224 */ /* 0x000fce00078e02ff */
.L_x_141:
[----:B------:R-:W-:Y:S05]  /*40a0*/  BSYNC B1 ;  /* 0x0000000000017941 */ /* 0x000fea0003800000 */
.L_x_140:
[----:B------:R-:W-:Y:S01]  /*40b0*/  @!P3 IMAD R79, R79, R19, R14 ;  /* 0x000000134f4fb224 */ /* 0x000fe200078e020e */
[----:B------:R-:W-:Y:S04]  /*40c0*/  BSSY B1, `(.L_x_142) ;  /* 0x0000006000017945 */ /* 0x000fe80003800000 */
[----:B------:R0:W-:Y:S01]  /*40d0*/  @!P3 STG.E.U8 desc[UR38][R6.64+0x69], R79 ;  /* 0x0000694f0600b986 */ /* 0x0001e2000c101126 */
[----:B------:R-:W-:Y:S05]  /*40e0*/  @P5 BRA `(.L_x_143) ;  /* 0x00000000000c5947 */ /* 0x000fea0003800000 */
[----:B------:R-:W3:Y:S02]  /*40f0*/  LDG.E.U8 R96, desc[UR38][R8.64+0x70] ;  /* 0x0000702608607981 */ /* 0x000ee4000c1e1100 */
[----:B---3--:R-:W-:-:S05]  /*4100*/  PRMT R13, R96, 0x8880, RZ ;  /* 0x00008880600d7816 */ /* 0x008fca00000000ff */
[----:B------:R-:W-:-:S07]  /*4110*/  IMAD R14, R13, R88, RZ ;  /* 0x000000580d0e7224 */ /* 0x000fce00078e02ff */
.L_x_143:
[----:B------:R-:W-:Y:S05]  /*4120*/  BSYNC B1 ;  /* 0x0000000000017941 */ /* 0x000fea0003800000 */
.L_x_142:
[----:B---3--:R-:W-:Y:S01]  /*4130*/  @!P5 IMAD R13, R80, R19, R14 ;  /* 0x00000013500dd224 */ /* 0x008fe200078e020e */
[----:B------:R-:W-:Y:S04]  /*4140*/  BSSY B1, `(.L_x_144) ;  /* 0x0000006000017945 */ /* 0x000fe80003800000 */
[----:B------:R3:W-:Y:S01]  /*4150*/  @!P5 STG.E.U8 desc[UR38][R4.64+0x70], R13 ;  /* 0x0000700d0400d986 */ /* 0x0007e2000c101126 */
[----:B------:R-:W-:Y:S05]  /*4160*/  @P2 BRA `(.L_x_145) ;  /* 0x00000000000c2947 */ /* 0x000fea0003800000 */
[----:B------:R-:W3:Y:S02]  /*4170*/  LDG.E.U8 R96, desc[UR38][R8.64+0x71] ;  /* 0x0000712608607981 */ /* 0x000ee4000c1e1100 */
[----:B---3--:R-:W-:-:S05]  /*4180*/  PRMT R13, R96, 0x8880, RZ ;  /* 0x00008880600d7816 */ /* 0x008fca00000000ff */
[----:B------:R-:W-:-:S07]  /*4190*/  IMAD R14, R13, R88, RZ ;  /* 0x000000580d0e7224 */ /* 0x000fce00078e02ff */
.L_x_145:
[----:B------:R-:W-:Y:S05]  /*41a0*/  BSYNC B1 ;  /* 0x0000000000017941 */ /* 0x000fea0003800000 */
.L_x_144:
[----:B------:R-:W-:Y:S01]  /*41b0*/  ISETP.LT.OR P4, PT, R3, 0x71, !P0 ;  /* 0x000000710300780c */ /* 0x000fe20004781670 */
[----:B------:R-:W-:Y:S01]  /*41c0*/  @!P2 IMAD R81, R81, R19, R14 ;  /* 0x000000135151a224 */ /* 0x000fe200078e020e */
[----:B------:R-:W-:Y:S01]  /*41d0*/  BSSY B1, `(.L_x_146) ;  /* 0x000000a000017945 */ /* 0x000fe20003800000 */
[C---:B------:R-:W-:Y:S02]  /*41e0*/  ISETP.LT.OR P3, PT, R3.reuse, 0x72, !P0 ;  /* 0x000000720300780c */ /* 0x040fe40004761670 */
        /* <DEDUP_REMOVED lines=8> */
.L_x_147:
[----:B------:R-:W-:Y:S05]  /*4270*/  BSYNC B1 ;  /* 0x0000000000017941 */ /* 0x000fea0003800000 */
.L_x_146:
[----:B---3--:R-:W-:Y:S01]  /*4280*/  @!P4 IMAD R13, R82, R19, R14 ;  /* 0x00000013520dc224 */ /* 0x008fe200078e020e */
[----:B------:R-:W-:Y:S04]  /*4290*/  BSSY B1, `(.L_x_148) ;  /* 0x0000006000017945 */ /* 0x000fe80003800000 */
[----:B------:R3:W-:Y:S01]  /*42a0*/  @!P4 STG.E.U8 desc[UR38][R6.64+0x70], R13 ;  /* 0x0000700d0600c986 */ /* 0x0007e2000c101126 */
[----:B------:R-:W-:Y:S05]  /*42b0*/  @P3 BRA `(.L_x_149) ;  /* 0x00000000000c3947 */ /* 0x000fea0003800000 */
[----:B------:R-:W3:Y:S02]  /*42c0*/  LDG.E.U8 R96, desc[UR38][R10.64+0x71] ;  /* 0x000071260a607981 */ /* 0x000ee4000c1e1100 */
[----:B---3--:R-:W-:-:S05]  /*42d0*/  PRMT R13, R96, 0x8880, RZ ;  /* 0x00008880600d7816 */ /* 0x008fca00000000ff */
[----:B------:R-:W-:-:S07]  /*42e0*/  IMAD R14, R13, R88, RZ ;  /* 0x000000580d0e7224 */ /* 0x000fce00078e02ff */
.L_x_149:
[----:B------:R-:W-:Y:S05]  /*42f0*/  BSYNC B1 ;  /* 0x0000000000017941 */ /* 0x000fea0003800000 */
.L_x_148:
[----:B------:R-:W-:Y:S01]  /*4300*/  @!P3 IMAD R83, R83, R19, R14 ;  /* 0x000000135353b224 */ /* 0x000fe200078e020e */
[----:B------:R-:W-:Y:S04]  /*4310*/  BSSY B1, `(.L_x_150) ;  /* 0x0000006000017945 */ /* 0x000fe80003800000 */
[----:B------:R0:W-:Y:S01]  /*4320*/  @!P3 STG.E.U8 desc[UR38][R6.64+0x71], R83 ;  /* 0x000071530600b986 */ /* 0x0001e2000c101126 */
[----:B------:R-:W-:Y:S05]  /*4330*/  @P2 BRA `(.L_x_151) ;  /* 0x00000000000c2947 */ /* 0x000fea0003800000 */
[----:B------:R-:W3:Y:S02]  /*4340*/  LDG.E.U8 R96, desc[UR38][R8.64+0x78] ;  /* 0x0000782608607981 */ /* 0x000ee4000c1e1100 */
[----:B---3--:R-:W-:-:S05]  /*4350*/  PRMT R13, R96, 0x8880, RZ ;  /* 0x00008880600d7816 */ /* 0x008fca00000000ff */
[----:B------:R-:W-:-:S07]  /*4360*/  IMAD R14, R13, R88, RZ ;  /* 0x000000580d0e7224 */ /* 0x000fce00078e02ff */
.L_x_151:
[----:B------:R-:W-:Y:S05]  /*4370*/  BSYNC B1 ;  /* 0x0000000000017941 */ /* 0x000fea0003800000 */
.L_x_150:
[----:B---3--:R-:W-:Y:S01]  /*4380*/  @!P2 IMAD R13, R84, R19, R14 ;  /* 0x00000013540da224 */ /* 0x008fe200078e020e */
[----:B------:R-:W-:Y:S04]  /*4390*/  BSSY B1, `(.L_x_152) ;  /* 0x0000006000017945 */ /* 0x000fe80003800000 */
[----:B------:R3:W-:Y:S01]  /*43a0*/  @!P2 STG.E.U8 desc[UR38][R4.64+0x78], R13 ;  /* 0x0000780d0400a986 */ /* 0x0007e2000c101126 */
[----:B------:R-:W-:Y:S05]  /*43b0*/  @P1 BRA `(.L_x_153) ;  /* 0x00000000000c1947 */ /* 0x000fea0003800000 */
[----:B------:R-:W3:Y:S02]  /*43c0*/  LDG.E.U8 R96, desc[UR38][R8.64+0x79] ;  /* 0x0000792608607981 */ /* 0x000ee4000c1e1100 */
[----:B---3--:R-:W-:-:S05]  /*43d0*/  PRMT R13, R96, 0x8880, RZ ;  /* 0x00008880600d7816 */ /* 0x008fca00000000ff */
[----:B------:R-:W-:-:S07]  /*43e0*/  IMAD R14, R13, R88, RZ ;  /* 0x000000580d0e7224 */ /* 0x000fce00078e02ff */
.L_x_153:
[----:B------:R-:W-:Y:S05]  /*43f0*/  BSYNC B1 ;  /* 0x0000000000017941 */ /* 0x000fea0003800000 */
.L_x_152:
[----:B------:R-:W-:Y:S01]  /*4400*/  @!P1 IMAD R85, R85, R19, R14 ;  /* 0x0000001355559224 */ /* 0x000fe200078e020e */
[----:B------:R-:W-:Y:S04]  /*4410*/  BSSY B1, `(.L_x_154) ;  /* 0x0000006000017945 */ /* 0x000fe80003800000 */
[----:B------:R0:W-:Y:S01]  /*4420*/  @!P1 STG.E.U8 desc[UR38][R4.64+0x79], R85 ;  /* 0x0000795504009986 */ /* 0x0001e2000c101126 */
[----:B------:R-:W-:Y:S05]  /*4430*/  @P5 BRA `(.L_x_155) ;  /* 0x00000000000c5947 */ /* 0x000fea0003800000 */
[----:B------:R-:W0:Y:S02]  /*4440*/  LDG.E.U8 R96, desc[UR38][R10.64+0x78] ;  /* 0x000078260a607981 */ /* 0x000e24000c1e1100 */
[----:B0123--:R-:W-:-:S05]  /*4450*/  PRMT R5, R96, 0x8880, RZ ;  /* 0x0000888060057816 */ /* 0x00ffca00000000ff */
[----:B------:R-:W-:-:S07]  /*4460*/  IMAD R14, R5, R88, RZ ;  /* 0x00000058050e7224 */ /* 0x000fce00078e02ff */
.L_x_155:
[----:B------:R-:W-:Y:S05]  /*4470*/  BSYNC B1 ;  /* 0x0000000000017941 */ /* 0x000fea0003800000 */
.L_x_154:
[----:B0123--:R-:W-:Y:S01]  /*4480*/  @!P5 IMAD R5, R86, R19, R14 ;  /* 0x000000135605d224 */ /* 0x00ffe200078e020e */
[----:B------:R-:W-:Y:S01]  /*4490*/  ISETP.LT.OR P0, PT, R3, 0x7a, !P0 ;  /* 0x0000007a0300780c */ /* 0x000fe20004701670 */
[----:B------:R-:W-:Y:S03]  /*44a0*/  BSSY B1, `(.L_x_156) ;  /* 0x0000006000017945 */ /* 0x000fe60003800000 */
[----:B------:R0:W-:Y:S09]  /*44b0*/  @!P5 STG.E.U8 desc[UR38][R6.64+0x78], R5 ;  /* 0x000078050600d986 */ /* 0x0001f2000c101126 */
[----:B------:R-:W-:Y:S05]  /*44c0*/  @P0 BRA `(.L_x_157) ;  /* 0x00000000000c0947 */ /* 0x000fea0003800000 */
[----:B------:R-:W2:Y:S02]  /*44d0*/  LDG.E.U8 R96, desc[UR38][R10.64+0x79] ;  /* 0x000079260a607981 */ /* 0x000ea4000c1e1100 */
[----:B--2---:R-:W-:-:S05]  /*44e0*/  PRMT R3, R96, 0x8880, RZ ;  /* 0x0000888060037816 */ /* 0x004fca00000000ff */
[----:B------:R-:W-:-:S07]  /*44f0*/  IMAD R14, R3, R88, RZ ;  /* 0x00000058030e7224 */ /* 0x000fce00078e02ff */
.L_x_157:
[----:B------:R-:W-:Y:S05]  /*4500*/  BSYNC B1 ;  /* 0x0000000000017941 */ /* 0x000fea0003800000 */
.L_x_156:
[----:B------:R-:W-:Y:S01]  /*4510*/  IMAD R87, R87, R19, R14 ;  /* 0x0000001357577224 */ /* 0x000fe200078e020e */
[----:B------:R-:W-:Y:S06]  /*4520*/  @P0 BRA `(.L_x_158) ;  /* 0x0000000c00100947 */ /* 0x000fec0003800000 */
[----:B------:R1:W-:Y:S01]  /*4530*/  STG.E.U8 desc[UR38][R6.64+0x79], R87 ;  /* 0x0000795706007986 */ /* 0x0003e2000c101126 */
[----:B------:R-:W-:Y:S05]  /*4540*/  BRA `(.L_x_158) ;  /* 0x0000000c00087947 */ /* 0x000fea0003800000 */
.L_x_29:
[C---:B------:R-:W-:Y:S02]  /*4550*/  ISETP.GE.AND P1, PT, R102.reuse, 0x1, PT ;  /* 0x000000016600780c */ /* 0x040fe40003f26270 */
[----:B------:R-:W-:Y:S02]  /*4560*/  ISETP.GE.AND P0, PT, R102, 0x9, PT ;  /* 0x000000096600780c */ /* 0x000fe40003f06270 */
[C---:B------:R-:W-:Y:S02]  /*4570*/  ISETP.LT.OR P4, PT, R3.reuse, 0x1, !P1 ;  /* 0x000000010300780c */ /* 0x040fe40004f81670 */
[C---:B------:R-:W-:Y:S02]  /*4580*/  ISETP.LT.OR P3, PT, R3.reuse, 0x2, !P1 ;  /* 0x000000020300780c */ /* 0x040fe40004f61670 */
[C---:B------:R-:W-:Y:S02]  /*4590*/  ISETP.LT.OR P2, PT, R3.reuse, 0x1, !P0 ;  /* 0x000000010300780c */ /* 0x040fe40004741670 */
[----:B------:R-:W-:-:S07]  /*45a0*/  ISETP.LT.OR P5, PT, R3, 0x2, !P0 ;  /* 0x000000020300780c */ /* 0x000fce00047a1670 */
[-C--:B------:R-:W-:Y:S02]  /*45b0*/  @!P4 IMAD R9, R24, R19.reuse, RZ ;  /* 0x000000131809c224 */ /* 0x080fe400078e02ff */
[-C--:B------:R-:W-:Y:S02]  /*45c0*/  @!P3 IMAD R25, R25, R19.reuse, RZ ;  /* 0x000000131919b224 */ /* 0x080fe400078e02ff */
[-C--:B------:R-:W-:Y:S01]  /*45d0*/  @!P2 IMAD R11, R26, R19.reuse, RZ ;  /* 0x000000131a0ba224 */ /* 0x080fe200078e02ff */
[----:B------:R0:W-:Y:S01]  /*45e0*/  @!P4 STG.E.U8 desc[UR38][R4.64], R9 ;  /* 0x000000090400c986 */ /* 0x0001e2000c101126 */
[----:B------:R-:W-:Y:S01]  /*45f0*/  ISETP.LT.OR P4, PT, R3, 0x9, !P1 ;  /* 0x000000090300780c */ /* 0x000fe20004f81670 */
[----:B------:R-:W-:Y:S02]  /*4600*/  @!P5 IMAD R27, R27, R19, RZ ;  /* 0x000000131b1bd224 */ /* 0x000fe400078e02ff */
[----:B------:R-:W-:Y:S01]  /*4610*/  @!P3 STG.E.U8 desc[UR38][R4.64+0x1], R25 ;  /* 0x000001190400b986 */ /* 0x000fe2000c101126 */
[----:B------:R-:W-:-:S03]  /*4620*/  ISETP.LT.OR P3, PT, R3, 0xa, !P1 ;  /* 0x0000000a0300780c */ /* 0x000fc60004f61670 */
[----:B------:R1:W-:Y:S01]  /*4630*/  @!P2 STG.E.U8 desc[UR38][R6.64], R11 ;  /* 0x0000000b0600a986 */ /* 0x0003e2000c101126 */
[----:B------:R-:W-:-:S03]  /*4640*/  ISETP.LT.OR P2, PT, R3, 0x9, !P0 ;  /* 0x000000090300780c */ /* 0x000fc60004741670 */
[----:B------:R-:W-:Y:S01]  /*4650*/  @!P5 STG.E.U8 desc[UR38][R6.64+0x1], R27 ;  /* 0x0000011b0600d986 */ /* 0x000fe2000c101126 */
[----:B------:R-:W-:Y:S01]  /*4660*/  ISETP.LT.OR P5, PT, R3, 0xa, !P0 ;  /* 0x0000000a0300780c */ /* 0x000fe200047a1670 */
[----:B------:R-:W-:-:S04]  /*4670*/  @!P4 IMAD R13, R28, R19, RZ ;  /* 0x000000131c0dc224 */ /* 0x000fc800078e02ff */
[-C--:B------:R-:W-:Y:S01]  /*4680*/  @!P3 IMAD R29, R29, R19.reuse, RZ ;  /* 0x000000131d1db224 */ /* 0x080fe200078e02ff */
[----:B------:R-:W-:Y:S01]  /*4690*/  @!P4 STG.E.U8 desc[UR38][R4.64+0x8], R13 ;  /* 0x0000080d0400c986 */ /* 0x000fe2000c101126 */
[C---:B------:R-:W-:Y:S02]  /*46a0*/  ISETP.LT.OR P4, PT, R3.reuse, 0x11, !P1 ;  /* 0x000000110300780c */ /* 0x040fe40004f81670 */
[-C--:B0-----:R-:W-:Y:S01]  /*46b0*/  @!P2 IMAD R9, R30, R19.reuse, RZ ;  /* 0x000000131e09a224 */ /* 0x081fe200078e02ff */
[----:B------:R-:W-:Y:S01]  /*46c0*/  @!P3 STG.E.U8 desc[UR38][R4.64+0x9], R29 ;  /* 0x0000091d0400b986 */ /* 0x000fe2000c101126 */
[----:B------:R-:W-:Y:S02]  /*46d0*/  ISETP.LT.OR P3, PT, R3, 0x12, !P1 ;  /* 0x000000120300780c */ /* 0x000fe40004f61670 */
[----:B------:R-:W-:Y:S01]  /*46e0*/  @!P5 IMAD R31, R31, R19, RZ ;  /* 0x000000131f1fd224 */ /* 0x000fe200078e02ff */
[----:B------:R0:W-:Y:S01]  /*46f0*/  @!P2 STG.E.U8 desc[UR38][R6.64+0x8], R9 ;  /* 0x000008090600a986 */ /* 0x0001e2000c101126 */
[----:B------:R-:W-:-:S03]  /*4700*/  ISETP.LT.OR P2, PT, R3, 0x11, !P0 ;  /* 0x000000110300780c */ /* 0x000fc60004741670 */
[----:B------:R-:W-:Y:S01]  /*4710*/  @!P5 STG.E.U8 desc[UR38][R6.64+0x9], R31 ;  /* 0x0000091f0600d986 */ /* 0x000fe2000c101126 */
[----:B------:R-:W-:Y:S01]  /*4720*/  ISETP.LT.OR P5, PT, R3, 0x12, !P0 ;  /* 0x000000120300780c */ /* 0x000fe200047a1670 */
[----:B-1----:R-:W-:-:S04]  /*4730*/  @!P4 IMAD R11, R32, R19, RZ ;  /* 0x00000013200bc224 */ /* 0x002fc800078e02ff */
        /* <DEDUP_REMOVED lines=109> */
[----:B------:R1:W-:Y:S01]  /*4e10*/  @!P4 STG.E.U8 desc[UR38][R4.64+0x58], R13 ;  /* 0x0000580d0400c986 */ /* 0x0003e2000c101126 */
        /* <DEDUP_REMOVED lines=13> */
[-C--:B-1----:R-:W-:Y:S01]  /*4ef0*/  @!P2 IMAD R13, R74, R19.reuse, RZ ;  /* 0x000000134a0da224 */ /* 0x082fe200078e02ff */
[----:B------:R-:W-:Y:S01]  /*4f00*/  @!P3 STG.E.U8 desc[UR38][R4.64+0x61], R73 ;  /* 0x000061490400b986 */ /* 0x000fe2000c101126 */
[----:B------:R-:W-:Y:S02]  /*4f10*/  ISETP.LT.OR P3, PT, R3, 0x6a, !P1 ;  /* 0x0000006a0300780c */ /* 0x000fe40004f61670 */
[----:B------:R-:W-:Y:S01]  /*4f20*/  @!P5 IMAD R75, R75, R19, RZ ;  /* 0x000000134b4bd224 */ /* 0x000fe200078e02ff */
[----:B------:R1:W-:Y:S01]  /*4f30*/  @!P2 STG.E.U8 desc[UR38][R6.64+0x60], R13 ;  /* 0x0000600d0600a986 */ /* 0x0003e2000c101126 */
[----:B------:R-:W-:-:S03]  /*4f40*/  ISETP.LT.OR P2, PT, R3, 0x69, !P0 ;  /* 0x000000690300780c */ /* 0x000fc60004741670 */
[----:B------:R-:W-:Y:S01]  /*4f50*/  @!P5 STG.E.U8 desc[UR38][R6.64+0x61], R75 ;  /* 0x0000614b0600d986 */ /* 0x000fe2000c101126 */
[----:B------:R-:W-:Y:S01]  /*4f60*/  ISETP.LT.OR P5, PT, R3, 0x6a, !P0 ;  /* 0x0000006a0300780c */ /* 0x000fe200047a1670 */
[----:B0-----:R-:W-:-:S04]  /*4f70*/  @!P4 IMAD R9, R76, R19, RZ ;  /* 0x000000134c09c224 */ /* 0x001fc800078e02ff */
[-C--:B------:R-:W-:Y:S01]  /*4f80*/  @!P3 IMAD R77, R77, R19.reuse, RZ ;  /* 0x000000134d4db224 */ /* 0x080fe200078e02ff */
[----:B------:R-:W-:Y:S01]  /*4f90*/  @!P4 STG.E.U8 desc[UR38][R4.64+0x68], R9 ;  /* 0x000068090400c986 */ /* 0x000fe2000c101126 */
[C---:B------:R-:W-:Y:S02]  /*4fa0*/  ISETP.LT.OR P4, PT, R3.reuse, 0x72, !P1 ;  /* 0x000000720300780c */ /* 0x040fe40004f81670 */
[-C--:B--2---:R-:W-:Y:S01]  /*4fb0*/  @!P2 IMAD R11, R78, R19.reuse, RZ ;  /* 0x000000134e0ba224 */ /* 0x084fe200078e02ff */
[----:B------:R-:W-:Y:S01]  /*4fc0*/  @!P3 STG.E.U8 desc[UR38][R4.64+0x69], R77 ;  /* 0x0000694d0400b986 */ /* 0x000fe2000c101126 */
[----:B------:R-:W-:Y:S02]  /*4fd0*/  ISETP.LT.OR P3, PT, R3, 0x71, !P1 ;  /* 0x000000710300780c */ /* 0x000fe40004f61670 */
[----:B------:R-:W-:Y:S01]  /*4fe0*/  @!P5 IMAD R79, R79, R19, RZ ;  /* 0x000000134f4fd224 */ /* 0x000fe200078e02ff */
[----:B------:R0:W-:Y:S01]  /*4ff0*/  @!P2 STG.E.U8 desc[UR38][R6.64+0x68], R11 ;  /* 0x0000680b0600a986 */ /* 0x0001e2000c101126 */
[----:B------:R-:W-:-:S03]  /*5000*/  ISETP.LT.OR P2, PT, R3, 0x71, !P0 ;  /* 0x000000710300780c */ /* 0x000fc60004741670 */
[----:B------:R2:W-:Y:S01]  /*5010*/  @!P5 STG.E.U8 desc[UR38][R6.64+0x69], R79 ;  /* 0x0000694f0600d986 */ /* 0x0005e2000c101126 */
[----:B------:R-:W-:Y:S01]  /*5020*/  ISETP.LT.OR P5, PT, R3, 0x79, !P0 ;  /* 0x000000790300780c */ /* 0x000fe200047a1670 */
[----:B------:R-:W-:-:S04]  /*5030*/  @!P4 IMAD R81, R81, R19, RZ ;  /* 0x000000135151c224 */ /* 0x000fc800078e02ff */
[-C--:B-1----:R-:W-:Y:S01]  /*5040*/  @!P3 IMAD R13, R80, R19.reuse, RZ ;  /* 0x00000013500db224 */ /* 0x082fe200078e02ff */
[----:B------:R2:W-:Y:S01]  /*5050*/  @!P4 STG.E.U8 desc[UR38][R4.64+0x71], R81 ;  /* 0x000071510400c986 */ /* 0x0005e2000c101126 */
[C---:B------:R-:W-:Y:S02]  /*5060*/  ISETP.LT.OR P4, PT, R3.reuse, 0x72, !P0 ;  /* 0x000000720300780c */ /* 0x040fe40004781670 */
[C---:B------:R-:W-:Y:S01]  /*5070*/  ISETP.LT.OR P0, PT, R3.reuse, 0x7a, !P0 ;  /* 0x0000007a0300780c */ /* 0x040fe20004701670 */
[----:B------:R2:W-:Y:S01]  /*5080*/  @!P3 STG.E.U8 desc[UR38][R4.64+0x70], R13 ;  /* 0x0000700d0400b986 */ /* 0x0005e2000c101126 */
[C---:B------:R-:W-:Y:S02]  /*5090*/  ISETP.LT.OR P3, PT, R3.reuse, 0x79, !P1 ;  /* 0x000000790300780c */ /* 0x040fe40004f61670 */
[----:B------:R-:W-:Y:S01]  /*50a0*/  ISETP.LT.OR P1, PT, R3, 0x7a, !P1 ;  /* 0x0000007a0300780c */ /* 0x000fe20004f21670 */
[-C--:B------:R-:W-:Y:S02]  /*50b0*/  @!P2 IMAD R3, R82, R19.reuse, RZ ;  /* 0x000000135203a224 */ /* 0x080fe400078e02ff */
[----:B0-----:R-:W-:-:S03]  /*50c0*/  @!P5 IMAD R11, R86, R19, RZ ;  /* 0x00000013560bd224 */ /* 0x001fc600078e02ff */
[----:B------:R2:W-:Y:S01]  /*50d0*/  @!P2 STG.E.U8 desc[UR38][R6.64+0x70], R3 ;  /* 0x000070030600a986 */ /* 0x0005e2000c101126 */
[-C--:B------:R-:W-:Y:S02]  /*50e0*/  @!P4 IMAD R83, R83, R19.reuse, RZ ;  /* 0x000000135353c224 */ /* 0x080fe400078e02ff */
[-C--:B------:R-:W-:Y:S02]  /*50f0*/  @!P0 IMAD R87, R87, R19.reuse, RZ ;  /* 0x0000001357578224 */ /* 0x080fe400078e02ff */
[-C--:B------:R-:W-:Y:S01]  /*5100*/  @!P3 IMAD R9, R84, R19.reuse, RZ ;  /* 0x000000135409b224 */ /* 0x080fe200078e02ff */
[----:B------:R2:W-:Y:S01]  /*5110*/  @!P4 STG.E.U8 desc[UR38][R6.64+0x71], R83 ;  /* 0x000071530600c986 */ /* 0x0005e2000c101126 */
[----:B------:R-:W-:-:S03]  /*5120*/  @!P1 IMAD R85, R85, R19, RZ ;  /* 0x0000001355559224 */ /* 0x000fc600078e02ff */
[----:B------:R2:W-:Y:S04]  /*5130*/  @!P3 STG.E.U8 desc[UR38][R4.64+0x78], R9 ;  /* 0x000078090400b986 */ /* 0x0005e8000c101126 */
[----:B------:R2:W-:Y:S04]  /*5140*/  @!P1 STG.E.U8 desc[UR38][R4.64+0x79], R85 ;  /* 0x0000795504009986 */ /* 0x0005e8000c101126 */
[----:B------:R2:W-:Y:S04]  /*5150*/  @!P5 STG.E.U8 desc[UR38][R6.64+0x78], R11 ;  /* 0x0000780b0600d986 */ /* 0x0005e8000c101126 */
[----:B------:R2:W-:Y:S02]  /*5160*/  @!P0 STG.E.U8 desc[UR38][R6.64+0x79], R87 ;  /* 0x0000795706008986 */ /* 0x0005e4000c101126 */
.L_x_158:
[----:B------:R-:W-:Y:S05]  /*5170*/  BSYNC B0 ;  /* 0x0000000000007941 */ /* 0x000fea0003800000 */
.L_x_28:
[----:B------:R-:W-:Y:S01]  /*5180*/  IADD3 R16, P0, R16, UR36, RZ ;  /* 0x0000002410107c10 */ /* 0x000fe2000ff1e0ff */
[----:B------:R-:W-:Y:S01]  /*5190*/  ULDC.64 UR4, c[0x0][0x650] ;  /* 0x0001940000047ab9 */ /* 0x000fe20000000a00 */
[----:B--2---:R-:W-:Y:S01]  /*51a0*/  PRMT R3, RZ, 0x7610, R3 ;  /* 0x00007610ff037816 */ /* 0x004fe20000000003 */
[----:B------:R-:W-:Y:S01]  /*51b0*/  IMAD.MOV.U32 R98, RZ, RZ, -0x1 ;  /* 0xffffffffff627424 */ /* 0x000fe200078e00ff */
[----:B------:R-:W-:Y:S01]  /*51c0*/  IADD3.X R17, R17, UR42, RZ, P0, !PT ;  /* 0x0000002a11117c10 */ /* 0x000fe200087fe4ff */
[----:B------:R-:W-:Y:S01]  /*51d0*/  IMAD.MOV.U32 R97, RZ, RZ, -0x1 ;  /* 0xffffffffff617424 */ /* 0x000fe200078e00ff */
[----:B------:R-:W-:-:S04]  /*51e0*/  ISETP.GE.U32.AND P0, PT, R16, UR4, PT ;  /* 0x0000000410007c0c */ /* 0x000fc8000bf06070 */
[----:B------:R-:W-:-:S13]  /*51f0*/  ISETP.GE.U32.AND.EX P0, PT, R17, UR5, PT, P0 ;  /* 0x0000000511007c0c */ /* 0x000fda000bf06100 */
[----:B------:R-:W-:Y:S05]  /*5200*/  @P0 BRA `(.L_x_159) ;  /* 0x00000004004c0947 */ /* 0x000fea0003800000 */
[----:B------:R-:W2:Y:S01]  /*5210*/  LDC.64 R10, c[0x0][0x628] ;  /* 0x00018a00ff0a7b82 */ /* 0x000ea20000000a00 */
[----:B------:R-:W3:Y:S01]  /*5220*/  S2R R12, SR_CTAID.X ;  /* 0x00000000000c7919 */ /* 0x000ee20000002500 */
[----:B------:R-:W-:Y:S02]  /*5230*/  IMAD.MOV.U32 R8, RZ, RZ, R16 ;  /* 0x000000ffff087224 */ /* 0x000fe400078e0010 */
[----:B------:R-:W-:Y:S01]  /*5240*/  IMAD.MOV.U32 R9, RZ, RZ, R17 ;  /* 0x000000ffff097224 */ /* 0x000fe200078e0011 */
[----:B------:R-:W0:Y:S03]  /*5250*/  S2R R20, SR_CTAID.Y ;  /* 0x0000000000147919 */ /* 0x000e260000002600 */
[----:B------:R-:W0:Y:S08]  /*5260*/  LDC R0, c[0x0][0x630] ;  /* 0x00018c00ff007b82 */ /* 0x000e300000000800 */
[----:B------:R-:W0:Y:S01]  /*5270*/  LDC.64 R14, c[0x0][0x620] ;  /* 0x00018800ff0e7b82 */ /* 0x000e220000000a00 */
[----:B--2---:R-:W-:-:S04]  /*5280*/  ISETP.NE.U32.AND P0, PT, R10, RZ, PT ;  /* 0x000000ff0a00720c */ /* 0x004fc80003f05070 */
[----:B------:R-:W-:-:S13]  /*5290*/  ISETP.NE.AND.EX P0, PT, R11, RZ, PT, P0 ;  /* 0x000000ff0b00720c */ /* 0x000fda0003f05300 */
[----:B0--3--:R-:W-:Y:S05]  /*52a0*/  @!P0 BRA `(.L_x_160) ;  /* 0x0000000000288947 */ /* 0x009fea0003800000 */
[----:B------:R-:W0:Y:S02]  /*52b0*/  LDC R3, c[0x0][0x634] ;  /* 0x00018d00ff037b82 */ /* 0x000e240000000800 */
[----:B0-----:R-:W-:-:S05]  /*52c0*/  IADD3 R3, P0, R16, R3, RZ ;  /* 0x0000000310037210 */ /* 0x001fca0007f1e0ff */
[----:B------:R-:W-:-:S04]  /*52d0*/  IMAD.X R13, RZ, RZ, R17, P0 ;  /* 0x000000ffff0d7224 */ /* 0x000fc800000e0611 */
[----:B------:R-:W-:-:S04]  /*52e0*/  IMAD.WIDE.U32 R4, R13, R10, RZ ;  /* 0x0000000a0d047225 */ /* 0x000fc800078e00ff */
[----:B-1--4-:R-:W-:-:S04]  /*52f0*/  IMAD.WIDE.U32 R6, P0, R3, R11, R4 ;  /* 0x0000000b03067225 */ /* 0x012fc80007800004 */
[----:B------:R-:W-:-:S04]  /*5300*/  IMAD.WIDE.U32 R4, R3, R10, RZ ;  /* 0x0000000a03047225 */ /* 0x000fc800078e00ff */
[----:B------:R-:W-:Y:S01]  /*5310*/  IMAD.X R9, RZ, RZ, RZ, P0 ;  /* 0x000000ffff097224 */ /* 0x000fe200000e06ff */
[----:B------:R-:W-:Y:S01]  /*5320*/  IADD3 RZ, P0, R5, R6, RZ ;  /* 0x0000000605ff7210 */ /* 0x000fe20007f1e0ff */
[----:B------:R-:W-:-:S04]  /*5330*/  IMAD.MOV.U32 R8, RZ, RZ, R7 ;  /* 0x000000ffff087224 */ /* 0x000fc800078e0007 */
[----:B------:R-:W-:-:S08]  /*5340*/  IMAD.WIDE.U32.X R8, R13, R11, R8, P0 ;  /* 0x0000000b0d087225 */ /* 0x000fd000000e0408 */
.L_x_160:
[-CC-:B------:R-:W-:Y:S01]  /*5350*/  SHF.R.U64 R97, R8, R0.reuse, R9.reuse ;  /* 0x0000000008617219 */ /* 0x180fe20000001209 */
[----:B----4-:R-:W0:Y:S01]  /*5360*/  LDC.64 R26, c[0x0][0x640] ;  /* 0x00019000ff1a7b82 */ /* 0x010e220000000a00 */
[----:B------:R-:W-:Y:S01]  /*5370*/  SHF.R.U32.HI R0, RZ, R0, R9 ;  /* 0x00000000ff007219 */ /* 0x000fe20000011609 */
[----:B------:R-:W-:Y:S01]  /*5380*/  ULDC UR4, c[0x0][0x150] ;  /* 0x0000540000047ab9 */ /* 0x000fe20000000800 */
[----:B------:R-:W-:Y:S02]  /*5390*/  IADD3 R3, P0, RZ, -R97, RZ ;  /* 0x80000061ff037210 */ /* 0x000fe40007f1e0ff */
[----:B-1----:R-:W-:-:S03]  /*53a0*/  I2FP.F32.U32 R7, R12 ;  /* 0x0000000c00077245 */ /* 0x002fc60000201000 */
[----:B------:R-:W1:Y:S01]  /*53b0*/  LDC R6, c[0x0][0x618] ;  /* 0x00018600ff067b82 */ /* 0x000e620000000800 */
[----:B------:R-:W-:Y:S02]  /*53c0*/  IMAD.X R5, RZ, RZ, ~R0, P0 ;  /* 0x000000ffff057224 */ /* 0x000fe400000e0e00 */
[----:B------:R-:W-:Y:S01]  /*53d0*/  FMUL R7, R7, UR4 ;  /* 0x0000000407077c20 */ /* 0x000fe20008400000 */
[----:B------:R-:W-:Y:S01]  /*53e0*/  ULDC UR4, c[0x0][0x154] ;  /* 0x0000550000047ab9 */ /* 0x000fe20000000800 */
[-C--:B------:R-:W-:Y:S02]  /*53f0*/  IMAD R0, R5, R14.reuse, RZ ;  /* 0x0000000e05007224 */ /* 0x080fe400078e02ff */
[C---:B------:R-:W-:Y:S01]  /*5400*/  IMAD.WIDE.U32 R4, R3.reuse, R14, R16 ;  /* 0x0000000e03047225 */ /* 0x040fe200078e0010 */
[----:B------:R-:W2:Y:S01]  /*5410*/  LDC R8, c[0x0][0x608] ;  /* 0x00018200ff087b82 */ /* 0x000ea20000000800 */
[----:B------:R-:W3:Y:S02]  /*5420*/  F2I.U32.TRUNC.NTZ R7, R7 ;  /* 0x0000000700077305 */ /* 0x000ee4000020f000 */
[----:B------:R-:W-:Y:S01]  /*5430*/  IMAD R3, R3, R15, R0 ;  /* 0x0000000f03037224 */ /* 0x000fe200078e0200 */
[----:B------:R-:W-:-:S03]  /*5440*/  I2FP.F32.U32 R0, R20 ;  /* 0x0000001400007245 */ /* 0x000fc60000201000 */
[----:B------:R-:W-:Y:S01]  /*5450*/  IMAD.IADD R3, R5, 0x1, R3 ;  /* 0x0000000105037824 */ /* 0x000fe200078e0203 */
[----:B------:R-:W4:Y:S01]  /*5460*/  LDC R11, c[0x0][0x658] ;  /* 0x00019600ff0b7b82 */ /* 0x000f220000000800 */
[----:B0-----:R-:W-:-:S04]  /*5470*/  ISETP.NE.U32.AND P0, PT, R26, RZ, PT ;  /* 0x000000ff1a00720c */ /* 0x001fc80003f05070 */
[----:B------:R-:W-:-:S03]  /*5480*/  ISETP.NE.AND.EX P0, PT, R27, RZ, PT, P0 ;  /* 0x000000ff1b00720c */ /* 0x000fc60003f05300 */
[----:B------:R-:W0:Y:S01]  /*5490*/  LDC R9, c[0x0][0x144] ;  /* 0x00005100ff097b82 */ /* 0x000e220000000800 */
[-C--:B-1----:R-:W-:Y:S01]  /*54a0*/  SHF.R.U64 R10, R4, R6.reuse, R3 ;  /* 0x00000006040a7219 */ /* 0x082fe20000001203 */
[----:B---3--:R-:W-:Y:S01]  /*54b0*/  IMAD.MOV R7, RZ, RZ, -R7 ;  /* 0x000000ffff077224 */ /* 0x008fe200078e0a07 */
[----:B------:R-:W-:Y:S01]  /*54c0*/  SHF.R.U32.HI R3, RZ, R6, R3 ;  /* 0x00000006ff037219 */ /* 0x000fe20000011603 */
[----:B------:R-:W-:-:S04]  /*54d0*/  FMUL R6, R0, UR4 ;  /* 0x0000000400067c20 */ /* 0x000fc80008400000 */
[----:B------:R-:W1:Y:S01]  /*54e0*/  LDC R21, c[0x0][0x148] ;  /* 0x00005200ff157b82 */ /* 0x000e620000000800 */
[----:B------:R3:W0:Y:S01]  /*54f0*/  F2I.U32.TRUNC.NTZ R14, R6 ;  /* 0x00000006000e7305 */ /* 0x000622000020f000 */
[-CC-:B--2---:R-:W-:Y:S02]  /*5500*/  SHF.R.U64 R13, R10, R8.reuse, R3.reuse ;  /* 0x000000080a0d7219 */ /* 0x184fe40000001203 */
[----:B------:R-:W-:-:S04]  /*5510*/  SHF.R.U32.HI R0, RZ, R8, R3 ;  /* 0x00000008ff007219 */ /* 0x000fc80000011603 */
[----:B------:R-:W2:Y:S01]  /*5520*/  LDC R24, c[0x0][0x648] ;  /* 0x00019200ff187b82 */ /* 0x000ea20000000800 */
[-CC-:B----4-:R-:W-:Y:S02]  /*5530*/  SHF.R.U64 R15, R13, R11.reuse, R0.reuse ;  /* 0x0000000b0d0f7219 */ /* 0x190fe40000001200 */
[----:B------:R-:W-:-:S03]  /*5540*/  SHF.R.U32.HI R5, RZ, R11, R0 ;  /* 0x0000000bff057219 */ /* 0x000fc60000011600 */
[----:B------:R-:W-:Y:S02]  /*5550*/  IMAD.MOV.U32 R4, RZ, RZ, R15 ;  /* 0x000000ffff047224 */ /* 0x000fe400078e000f */
[----:B------:R-:W4:Y:S01]  /*5560*/  LDC R28, c[0x0][0x638] ;  /* 0x00018e00ff1c7b82 */ /* 0x000f220000000800 */
[----:B0-----:R-:W-:-:S07]  /*5570*/  IMAD R25, R9, R7, R12 ;  /* 0x0000000709197224 */ /* 0x001fce00078e020c */
[----:B------:R-:W0:Y:S08]  /*5580*/  LDC R29, c[0x0][0x610] ;  /* 0x00018400ff1d7b82 */ /* 0x000e300000000800 */
[----:B------:R-:W0:Y:S01]  /*5590*/  LDC R30, c[0x0][0x600] ;  /* 0x00018000ff1e7b82 */ /* 0x000e220000000800 */
[----:B-123--:R-:W-:Y:S05]  /*55a0*/  @!P0 BRA `(.L_x_161) ;  /* 0x0000000000288947 */ /* 0x00efea0003800000 */
        /* <DEDUP_REMOVED lines=10> */
.L_x_161:
[----:B------:R-:W-:Y:S01]  /*5650*/  ISETP.NE.AND P0, PT, R2, 0x1, PT ;  /* 0x000000010200780c */ /* 0x000fe20003f05270 */
[----:B------:R-:W-:Y:S01]  /*5660*/  IMAD.MOV R14, RZ, RZ, -R14 ;  /* 0x000000ffff0e7224 */ /* 0x000fe200078e0a0e */
[----:B------:R-:W-:Y:S02]  /*5670*/  SHF.R.U64 R0, R4, R24, R5 ;  /* 0x0000001804007219 */ /* 0x000fe40000001205 */
[----:B------:R-:W-:Y:S02]  /*5680*/  LOP3.LUT R3, R13, R94, RZ, 0xc0, !PT ;  /* 0x0000005e0d037212 */ /* 0x000fe400078ec0ff */
[----:B------:R-:W-:Y:S01]  /*5690*/  LOP3.LUT R10, R10, R93, RZ, 0xc0, !PT ;  /* 0x0000005d0a0a7212 */ /* 0x000fe200078ec0ff */
[----:B------:R-:W-:Y:S02]  /*56a0*/  IMAD.MOV R4, RZ, RZ, -R0 ;  /* 0x000000ffff047224 */ /* 0x000fe400078e0a00 */
[----:B------:R-:W-:Y:S02]  /*56b0*/  IMAD R0, R90, R0, R3 ;  /* 0x000000005a007224 */ /* 0x000fe400078e0203 */
[----:B----4-:R-:W-:-:S02]  /*56c0*/  IMAD R3, R4, R28, R15 ;  /* 0x0000001c04037224 */ /* 0x010fc400078e020f */
[----:B------:R-:W-:Y:S02]  /*56d0*/  @P0 IMAD R25, R21, R14, R20 ;  /* 0x0000000e15190224 */ /* 0x000fe400078e0214 */
[----:B0-----:R-:W-:Y:S02]  /*56e0*/  IMAD R5, R3, R30, R10 ;  /* 0x0000001e03057224 */ /* 0x001fe400078e020a */
[----:B------:R-:W-:Y:S02]  /*56f0*/  IMAD R0, R0, R29, R25 ;  /* 0x0000001d00007224 */ /* 0x000fe400078e0219 */
[----:B------:R-:W-:-:S03]  /*5700*/  IMAD.MOV.U32 R4, RZ, RZ, 0x1 ;  /* 0x00000001ff047424 */ /* 0x000fc600078e00ff */
[----:B------:R-:W-:Y:S02]  /*5710*/  SEL R98, R5, R0, !P0 ;  /* 0x0000000005627207 */ /* 0x000fe40004000000 */
[----:B------:R-:W-:Y:S02]  /*5720*/  PRMT R3, R4, 0x7610, R3 ;  /* 0x0000761004037816 */ /* 0x000fe40000000003 */
[----:B------:R-:W-:-:S07]  /*5730*/  SEL R0, R0, R5, !P0 ;  /* 0x0000000500007207 */ /* 0x000fce0004000000 */
.L_x_159:
[----:B------:R-:W-:Y:S01]  /*5740*/  UIMAD.WIDE.U32 UR4, UR41, 0x24924925, URZ ;  /* 0x24924925290478a5 */ /* 0x000fe2000f8e003f */
[----:B------:R-:W-:Y:S01]  /*5750*/  LOP3.LUT P0, RZ, R3, 0xff, RZ, 0xc0, !PT ;  /* 0x000000ff03ff7812 */ /* 0x000fe2000780c0ff */
[----:B------:R-:W-:Y:S02]  /*5760*/  IMAD.MOV.U32 R99, RZ, RZ, R0 ;  /* 0x000000ffff637224 */ /* 0x000fe400078e0000 */
[----:B------:R-:W-:-:S04]  /*5770*/  UIADD3 UR4, UR41, -UR5, URZ ;  /* 0x8000000529047290 */ /* 0x000fc8000fffe03f */
[----:B------:R-:W-:-:S04]  /*5780*/  ULEA.HI UR4, UR4, UR5, URZ, 0x1f ;  /* 0x0000000504047291 */ /* 0x000fc8000f8ff83f */
[----:B------:R-:W-:-:S04]  /*5790*/  USHF.R.U32.HI UR4, URZ, 0x2, UR4 ;  /* 0x000000023f047899 */ /* 0x000fc80008011604 */
[----:B------:R-:W-:Y:S01]  /*57a0*/  UIMAD UR41, UR4, -0x7, UR41 ;  /* 0xfffffff9042978a4 */ /* 0x000fe2000f8e0229 */
[----:B------:R-:W-:Y:S11]  /*57b0*/  @P0 BRA `(.L_x_162) ;  /* 0xffffffb800880947 */ /* 0x000ff6000383ffff */
[----:B------:R-:W-:Y:S05]  /*57c0*/  EXIT ;  /* 0x000000000000794d */ /* 0x000fea0003800000 */
.L_x_3:
        /* <DEDUP_REMOVED lines=26> */
.L_x_164:
[--C-:B------:R-:W-:Y:S01]  /*5970*/  SHF.R.U64 R14, R12, R20, R13.reuse ;  /* 0x000000140c0e7219 */ /* 0x100fe2000000120d */
[----:B------:R-:W0:Y:S01]  /*5980*/  LDC R24, c[0x0][0x618] ;  /* 0x00018600ff187b82 */ /* 0x000e220000000800 */
[----:B------:R-:W-:Y:S01]  /*5990*/  I2FP.F32.U32 R8, R6 ;  /* 0x0000000600087245 */ /* 0x000fe20000201000 */
[----:B------:R-:W-:Y:S01]  /*59a0*/  ULDC UR4, c[0x0][0x150] ;  /* 0x0000540000047ab9 */ /* 0x000fe20000000800 */
[----:B------:R-:W-:Y:S02]  /*59b0*/  SHF.R.U32.HI R7, RZ, R20, R13 ;  /* 0x00000014ff077219 */ /* 0x000fe4000001160d */
[----:B------:R-:W-:Y:S01]  /*59c0*/  IADD3 R11, P0, RZ, -R14, RZ ;  /* 0x8000000eff0b7210 */ /* 0x000fe20007f1e0ff */
[----:B------:R-:W-:Y:S01]  /*59d0*/  FMUL R13, R8, UR4 ;  /* 0x00000004080d7c20 */ /* 0x000fe20008400000 */
[----:B------:R-:W-:Y:S01]  /*59e0*/  ULDC UR4, c[0x0][0x154] ;  /* 0x0000550000047ab9 */ /* 0x000fe20000000800 */
[----:B------:R-:W1:Y:S02]  /*59f0*/  LDC.64 R26, c[0x0][0x640] ;  /* 0x00019000ff1a7b82 */ /* 0x000e640000000a00 */
[----:B------:R-:W-:-:S02]  /*5a00*/  IMAD.X R7, RZ, RZ, ~R7, P0 ;  /* 0x000000ffff077224 */ /* 0x000fc400000e0e07 */
[----:B------:R-:W2:Y:S01]  /*5a10*/  F2I.U32.TRUNC.NTZ R13, R13 ;  /* 0x0000000d000d7305 */ /* 0x000ea2000020f000 */
[----:B------:R-:W-:-:S03]  /*5a20*/  IMAD.WIDE.U32 R8, R11, R22, R16 ;  /* 0x000000160b087225 */ /* 0x000fc600078e0010 */
[----:B------:R-:W3:Y:S01]  /*5a30*/  LDC R15, c[0x0][0x144] ;  /* 0x00005100ff0f7b82 */ /* 0x000ee20000000800 */
[----:B------:R-:W-:-:S04]  /*5a40*/  IMAD R10, R7, R22, RZ ;  /* 0x00000016070a7224 */ /* 0x000fc800078e02ff */
[----:B------:R-:W-:Y:S02]  /*5a50*/  IMAD R7, R11, R23, R10 ;  /* 0x000000170b077224 */ /* 0x000fe400078e020a */
[----:B------:R-:W-:Y:S01]  /*5a60*/  IMAD.MOV.U32 R10, RZ, RZ, -0x1 ;  /* 0xffffffffff0a7424 */ /* 0x000fe200078e00ff */
[----:B------:R-:W4:Y:S01]  /*5a70*/  LDC R20, c[0x0][0x608] ;  /* 0x00018200ff147b82 */ /* 0x000f220000000800 */
[----:B------:R-:W-:Y:S01]  /*5a80*/  IMAD.IADD R7, R9, 0x1, R7 ;  /* 0x0000000109077824 */ /* 0x000fe200078e0207 */
[----:B------:R-:W-:-:S04]  /*5a90*/  I2FP.F32.U32 R9, R5 ;  /* 0x0000000500097245 */ /* 0x000fc80000201000 */
[-C--:B0-----:R-:W-:Y:S01]  /*5aa0*/  SHF.R.U64 R12, R8, R24.reuse, R7 ;  /* 0x00000018080c7219 */ /* 0x081fe20000001207 */
[----:B--2---:R-:W-:Y:S01]  /*5ab0*/  IMAD.MOV R8, RZ, RZ, -R13 ;  /* 0x000000ffff087224 */ /* 0x004fe200078e0a0d */
[----:B------:R-:W0:Y:S01]  /*5ac0*/  LDC R11, c[0x0][0x658] ;  /* 0x00019600ff0b7b82 */ /* 0x000e220000000800 */
[----:B-1----:R-:W-:Y:S01]  /*5ad0*/  ISETP.NE.U32.AND P0, PT, R26, RZ, PT ;  /* 0x000000ff1a00720c */ /* 0x002fe20003f05070 */
[----:B------:R-:W-:Y:S01]  /*5ae0*/  FMUL R9, R9, UR4 ;  /* 0x0000000409097c20 */ /* 0x000fe20008400000 */
[----:B------:R-:W-:Y:S02]  /*5af0*/  SHF.R.U32.HI R7, RZ, R24, R7 ;  /* 0x00000018ff077219 */ /* 0x000fe40000011607 */
[----:B------:R-:W-:-:S03]  /*5b00*/  ISETP.NE.AND.EX P0, PT, R27, RZ, PT, P0 ;  /* 0x000000ff1b00720c */ /* 0x000fc60003f05300 */
[----:B------:R-:W1:Y:S01]  /*5b10*/  LDC R22, c[0x0][0x148] ;  /* 0x00005200ff167b82 */ /* 0x000e620000000800 */
[----:B---3--:R-:W-:Y:S02]  /*5b20*/  IMAD R23, R15, R8, R6 ;  /* 0x000000080f177224 */ /* 0x008fe400078e0206 */
[----:B------:R-:W-:-:S05]  /*5b30*/  IMAD.MOV.U32 R8, RZ, RZ, 0x1 ;  /* 0x00000001ff087424 */ /* 0x000fca00078e00ff */
[----:B------:R-:W2:Y:S01]  /*5b40*/  LDC R21, c[0x0][0x600] ;  /* 0x00018000ff157b82 */ /* 0x000ea20000000800 */
[-CC-:B----4-:R-:W-:Y:S02]  /*5b50*/  SHF.R.U64 R15, R12, R20.reuse, R7.reuse ;  /* 0x000000140c0f7219 */ /* 0x190fe40000001207 */
[----:B------:R-:W-:Y:S02]  /*5b60*/  SHF.R.U32.HI R6, RZ, R20, R7 ;  /* 0x00000014ff067219 */ /* 0x000fe40000011607 */
[----:B------:R3:W4:Y:S03]  /*5b70*/  F2I.U32.TRUNC.NTZ R20, R9 ;  /* 0x0000000900147305 */ /* 0x000726000020f000 */
[----:B------:R-:W1:Y:S01]  /*5b80*/  LDC R25, c[0x0][0x648] ;  /* 0x00019200ff197b82 */ /* 0x000e620000000800 */
[-C--:B0-----:R-:W-:Y:S02]  /*5b90*/  SHF.R.U64 R19, R15, R11.reuse, R6 ;  /* 0x0000000b0f137219 */ /* 0x081fe40000001206 */
[----:B------:R-:W-:-:S02]  /*5ba0*/  SHF.L.U32 R10, R10, R11, RZ ;  /* 0x0000000b0a0a7219 */ /* 0x000fc400000006ff */
[-C--:B------:R-:W-:Y:S01]  /*5bb0*/  SHF.R.U32.HI R7, RZ, R11.reuse, R6 ;  /* 0x0000000bff077219 */ /* 0x080fe20000011606 */
[----:B------:R-:W-:Y:S01]  /*5bc0*/  IMAD.MOV.U32 R6, RZ, RZ, R19 ;  /* 0x000000ffff067224 */ /* 0x000fe200078e0013 */
[----:B------:R-:W-:Y:S01]  /*5bd0*/  SHF.L.U32 R24, R8, R11, RZ ;  /* 0x0000000b08187219 */ /* 0x000fe200000006ff */
[----:B------:R-:W0:Y:S01]  /*5be0*/  LDC R28, c[0x0][0x638] ;  /* 0x00018e00ff1c7b82 */ /* 0x000e220000000800 */
[----:B------:R-:W-:-:S07]  /*5bf0*/  LOP3.LUT R30, RZ, R10, RZ, 0x33, !PT ;  /* 0x0000000aff1e7212 */ /* 0x000fce00078e33ff */
[----:B------:R-:W0:Y:S01]  /*5c00*/  LDC R29, c[0x0][0x610] ;  /* 0x00018400ff1d7b82 */ /* 0x000e220000000800 */
[----:B---34-:R-:W-:Y:S05]  /*5c10*/  @!P0 BRA `(.L_x_165) ;  /* 0x0000000000288947 */ /* 0x018fea0003800000 */
[----:B------:R-:W3:Y:S02]  /*5c20*/  LDC R6, c[0x0][0x64c] ;  /* 0x00019300ff067b82 */ /* 0x000ee40000000800 */
[----:B---3--:R-:W-:-:S05]  /*5c30*/  IADD3 R11, P0, R19, R6, RZ ;  /* 0x00000006130b7210 */ /* 0x008fca0007f1e0ff */
        /* <DEDUP_REMOVED lines=8> */
.L_x_165:
[----:B------:R-:W-:Y:S01]  /*5cc0*/  ISETP.NE.AND P0, PT, R2, 0x1, PT ;  /* 0x000000010200780c */ /* 0x000fe20003f05270 */
[----:B--2---:R-:W-:Y:S01]  /*5cd0*/  VIADD R9, R21, 0xffffffff ;  /* 0xffffffff15097836 */ /* 0x004fe20000000000 */
[----:B-1----:R-:W-:Y:S01]  /*5ce0*/  SHF.R.U64 R7, R6, R25, R7 ;  /* 0x0000001906077219 */ /* 0x002fe20000001207 */
[----:B------:R-:W-:Y:S01]  /*5cf0*/  IMAD.MOV R20, RZ, RZ, -R20 ;  /* 0x000000ffff147224 */ /* 0x000fe200078e0a14 */
[----:B------:R-:W-:Y:S02]  /*5d00*/  LOP3.LUT R6, R15, R30, RZ, 0xc0, !PT ;  /* 0x0000001e0f067212 */ /* 0x000fe400078ec0ff */
[----:B------:R-:W-:Y:S01]  /*5d10*/  LOP3.LUT R12, R12, R9, RZ, 0xc0, !PT ;  /* 0x000000090c0c7212 */ /* 0x000fe200078ec0ff */
[----:B------:R-:W-:Y:S02]  /*5d20*/  IMAD.MOV R8, RZ, RZ, -R7 ;  /* 0x000000ffff087224 */ /* 0x000fe400078e0a07 */
[----:B------:R-:W-:Y:S02]  /*5d30*/  IMAD R6, R24, R7, R6 ;  /* 0x0000000718067224 */ /* 0x000fe400078e0206 */
[----:B------:R-:W-:-:S02]  /*5d40*/  IMAD.MOV.U32 R9, RZ, RZ, 0x1 ;  /* 0x00000001ff097424 */ /* 0x000fc400078e00ff */
[----:B------:R-:W-:Y:S02]  /*5d50*/  @P0 IMAD R23, R22, R20, R5 ;  /* 0x0000001416170224 */ /* 0x000fe400078e0205 */
[----:B0-----:R-:W-:Y:S02]  /*5d60*/  IMAD R5, R8, R28, R19 ;  /* 0x0000001c08057224 */ /* 0x001fe400078e0213 */
[----:B------:R-:W-:Y:S02]  /*5d70*/  IMAD R19, R6, R29, R23 ;  /* 0x0000001d06137224 */ /* 0x000fe400078e0217 */
[----:B------:R-:W-:Y:S02]  /*5d80*/  IMAD R6, R5, R21, R12 ;  /* 0x0000001505067224 */ /* 0x000fe400078e020c */
[----:B------:R-:W-:-:S03]  /*5d90*/  IMAD.MOV.U32 R8, RZ, RZ, R14 ;  /* 0x000000ffff087224 */ /* 0x000fc600078e000e */
[----:B------:R-:W-:Y:S02]  /*5da0*/  SEL R20, R6, R19, !P0 ;  /* 0x0000001306147207 */ /* 0x000fe40004000000 */
[----:B------:R-:W-:-:S07]  /*5db0*/  SEL R19, R19, R6, !P0 ;  /* 0x0000000613137207 */ /* 0x000fce0004000000 */
.L_x_163:
[----:B------:R-:W-:-:S08]  /*5dc0*/  NOP ;  /* 0x0000000000007918 */ /* 0x000fd00000000000 */
[----:B------:R-:W0:-:S00]  /*5dd0*/  USETMAXREG.DEALLOC.CTAPOOL 0x28 ;  /* 0x00000028000079c8 */ /* 0x000e0000080e0500 */
[----:B0-----:R-:W-:-:S13]  /*5de0*/  ISETP.NE.AND P0, PT, R0, RZ, PT ;  /* 0x000000ff0000720c */ /* 0x001fda0003f05270 */
[----:B------:R-:W-:Y:S05]  /*5df0*/  @P0 EXIT ;  /* 0x000000000000094d */ /* 0x000fea0003800000 */
[----:B------:R-:W-:Y:S01]  /*5e00*/  LOP3.LUT P0, RZ, R9, 0xff, RZ, 0xc0, !PT ;  /* 0x000000ff09ff7812 */ /* 0x000fe2000780c0ff */
[----:B------:R-:W-:Y:S02]  /*5e10*/  IMAD.MOV.U32 R0, RZ, RZ, 0x1 ;  /* 0x00000001ff007424 */ /* 0x000fe400078e00ff */
[----:B------:R-:W-:-:S10]  /*5e20*/  IMAD.MOV.U32 R12, RZ, RZ, RZ ;  /* 0x000000ffff0c7224 */ /* 0x000fd400078e00ff */
[----:B------:R-:W-:Y:S05]  /*5e30*/  @!P0 BRA `(.L_x_166) ;  /* 0x0000000c00148947 */ /* 0x000fea0003800000 */
[----:B------:R-:W0:Y:S01]  /*5e40*/  LDC R0, c[0x0][0x28c] ;  /* 0x0000a300ff007b82 */ /* 0x000e220000000800 */
[----:B------:R-:W-:Y:S01]  /*5e50*/  LOP3.LUT P0, RZ, R3, 0x1f, RZ, 0xc0, !PT ;  /* 0x0000001f03ff7812 */ /* 0x000fe2000780c0ff */
[----:B------:R-:W-:Y:S01]  /*5e60*/  ULDC UR5, c[0x0][0x658] ;  /* 0x0001960000057ab9 */ /* 0x000fe20000000800 */
[----:B------:R-:W-:Y:S01]  /*5e70*/  UMOV UR6, 0xffffffff ;  /* 0xffffffff00067882 */ /* 0x000fe20000000000 */
[----:B------:R-:W-:Y:S01]  /*5e80*/  BSSY B0, `(.L_x_166) ;  /* 0x00000c0000007945 */ /* 0x000fe20003800000 */
[----:B------:R-:W-:Y:S01]  /*5e90*/  USHF.L.U32 UR6, UR6, UR5, URZ ;  /* 0x0000000506067299 */ /* 0x000fe2000800063f */
[C---:B------:R-:W-:Y:S01]  /*5ea0*/  ISETP.NE.AND P2, PT, R4.reuse, RZ, PT ;  /* 0x000000ff0400720c */ /* 0x040fe20003f45270 */
[----:B------:R-:W-:Y:S01]  /*5eb0*/  IMAD.MOV.U32 R13, RZ, RZ, 0x1 ;  /* 0x00000001ff0d7424 */ /* 0x000fe200078e00ff */
[----:B------:R-:W-:Y:S01]  /*5ec0*/  ISETP.NE.OR P0, PT, R4, RZ, !P0 ;  /* 0x000000ff0400720c */ /* 0x000fe20004705670 */
[----:B------:R-:W-:Y:S01]  /*5ed0*/  IMAD.MOV.U32 R12, RZ, RZ, RZ ;  /* 0x000000ffff0c7224 */ /* 0x000fe200078e00ff */
[----:B------:R-:W-:Y:S01]  /*5ee0*/  LOP3.LUT R11, R18, 0x2, RZ, 0xfc, !PT ;  /* 0x00000002120b7812 */ /* 0x000fe200078efcff */
[----:B------:R-:W-:Y:S01]  /*5ef0*/  ULDC UR4, c[0x0][0x600] ;  /* 0x0001800000047ab9 */ /* 0x000fe20000000800 */
[----:B------:R-:W-:Y:S01]  /*5f00*/  UMOV UR7, 0x1 ;  /* 0x0000000100077882 */ /* 0x000fe20000000000 */
[----:B------:R-:W-:-:S02]  /*5f10*/  UIADD3 UR15, UR4, -0x1, URZ ;  /* 0xffffffff040f7890 */ /* 0x000fc4000fffe03f */
[----:B------:R-:W-:Y:S02]  /*5f20*/  USHF.L.U32 UR17, UR7, UR5, URZ ;  /* 0x0000000507117299 */ /* 0x000fe4000800063f */
[----:B------:R-:W-:Y:S01]  /*5f30*/  ULOP3.LUT UR16, URZ, UR6, URZ, 0x33, !UPT ;  /* 0x000000063f107292 */ /* 0x000fe2000f8e333f */
[----:B------:R-:W-:Y:S01]  /*5f40*/  ULDC.64 UR20, c[0x0][0x198] ;  /* 0x0000660000147ab9 */ /* 0x000fe20000000a00 */
[----:B0-----:R-:W-:-:S05]  /*5f50*/  VIADD R0, R0, 0x7f ;  /* 0x0000007f00007836 */ /* 0x001fca0000000000 */
[----:B------:R-:W-:-:S04]  /*5f60*/  SHF.R.S32.HI R3, RZ, 0x1f, R0 ;  /* 0x0000001fff037819 */ /* 0x000fc80000011400 */
[----:B------:R-:W-:Y:S01]  /*5f70*/  LEA.HI R3, R3, R0, RZ, 0x7 ;  /* 0x0000000003037211 */ /* 0x000fe200078f38ff */
[----:B------:R-:W-:-:S03]  /*5f80*/  IMAD.MOV.U32 R0, RZ, RZ, 0x1 ;  /* 0x00000001ff007424 */ /* 0x000fc600078e00ff */
[----:B------:R-:W-:-:S05]  /*5f90*/  SHF.R.S32.HI R3, RZ, 0x7, R3 ;  /* 0x00000007ff037819 */ /* 0x000fca0000011403 */
[----:B------:R-:W-:-:S07]  /*5fa0*/  VIADD R10, R3, 0x1 ;  /* 0x00000001030a7836 */ /* 0x000fce0000000000 */
.L_x_178:
[----:B------:R-:W-:-:S03]  /*5fb0*/  UMOV UR4, 0xffffffff ;  /* 0xffffffff00047882 */ /* 0x000fc60000000000 */
[----:B------:R-:W-:Y:S05]  /*5fc0*/  BRA.DIV UR4, `(.L_x_167) ;  /* 0x0000001204047947 */ /* 0x000fea000b800000 */
[----:B------:R-:W-:-:S13]  /*5fd0*/  ELECT P6, URZ, PT ;  /* 0x00000000003f782f */ /* 0x000fda00038c0000 */
.L_x_192:
[----:B------:R-:W0:Y:S01]  /*5fe0*/  LDC R4, c[0x0][0x28c] ;  /* 0x0000a300ff047b82 */ /* 0x000e220000000800 */
[----:B------:R-:W-:Y:S01]  /*5ff0*/  BSSY B1, `(.L_x_168) ;  /* 0x0000035000017945 */ /* 0x000fe20003800000 */
[----:B0-----:R-:W-:-:S13]  /*6000*/  ISETP.LT.OR P6, PT, R4, 0x1, !P6 ;  /* 0x000000010400780c */ /* 0x001fda00077c1670 */
[----:B------:R-:W-:Y:S05]  /*6010*/  @P6 BRA `(.L_x_169) ;  /* 0x0000000000c86947 */ /* 0x000fea0003800000 */
[----:B------:R-:W-:Y:S02]  /*6020*/  IMAD.SHL.U32 R20, R20, 0x80, RZ ;  /* 0x0000008014147824 */ /* 0x000fe400078e00ff */
[----:B------:R-:W-:Y:S02]  /*6030*/  IMAD.SHL.U32 R19, R19, 0x80, RZ ;  /* 0x0000008013137824 */ /* 0x000fe400078e00ff */
[----:B------:R-:W-:Y:S02]  /*6040*/  IMAD.MOV.U32 R21, RZ, RZ, RZ ;  /* 0x000000ffff157224 */ /* 0x000fe400078e00ff */
[----:B------:R-:W-:Y:S02]  /*6050*/  IMAD.MOV.U32 R4, RZ, RZ, R10 ;  /* 0x000000ffff047224 */ /* 0x000fe400078e000a */
[----:B------:R-:W-:Y:S02]  /*6060*/  IMAD.MOV.U32 R5, RZ, RZ, R0 ;  /* 0x000000ffff057224 */ /* 0x000fe400078e0000 */
[----:B------:R-:W-:-:S07]  /*6070*/  IMAD.MOV.U32 R6, RZ, RZ, R12 ;  /* 0x000000ffff067224 */ /* 0x000fce00078e000c */
.L_x_173:
[----:B------:R-:W0:Y:S01]  /*6080*/  S2R R14, SR_CgaCtaId ;  /* 0x00000000000e7919 */ /* 0x000e220000008800 */
[----:B------:R-:W-:Y:S01]  /*6090*/  MOV R7, 0x400 ;  /* 0x0000040000077802 */ /* 0x000fe20000000f00 */
[----:B------:R-:W1:Y:S03]  /*60a0*/  @!P2 LDC R9, c[0x0][0x500] ;  /* 0x00014000ff09ab82 */ /* 0x000e660000000800 */
[----:B0-----:R-:W-:Y:S02]  /*60b0*/  LEA R15, R14, R7, 0x18 ;  /* 0x000000070e0f7211 */ /* 0x001fe400078ec0ff */
[----:B------:R-:W-:-:S03]  /*60c0*/  SHF.L.U32 R7, R5, 0x1f, RZ ;  /* 0x0000001f05077819 */ /* 0x000fc600000006ff */
[----:B------:R-:W-:-:S04]  /*60d0*/  IMAD R14, R6, 0x8, R15 ;  /* 0x00000008060e7824 */ /* 0x000fc800078e020f */
[----:B------:R-:W0:Y:S02]  /*60e0*/  SYNCS.PHASECHK.TRANS64.TRYWAIT P1, [R14+URZ+0x38], R7 ;  /* 0x000038070e0075a7 */ /* 0x000e24000802017f */
[----:B01----:R-:W-:Y:S05]  /*60f0*/  @!P1 BRA `(.L_x_170) ;  /* 0x0000000c00d89947 */ /* 0x003fea0003800000 */
.L_x_193:
[----:B0-----:R-:W-:Y:S01]  /*6100*/  PRMT R7, R11, 0x9910, RZ ;  /* 0x000099100b077816 */ /* 0x001fe200000000ff */
[----:B------:R0:W-:Y:S03]  /*6110*/  @!P2 SYNCS.ARRIVE.TRANS64 RZ, [R14+URZ], R9 ;  /* 0x000000090effa9a7 */ /* 0x0001e6000800003f */
[----:B------:R-:W-:-:S13]  /*6120*/  ISETP.NE.AND P1, PT, R7, 0x2, PT ;  /* 0x000000020700780c */ /* 0x000fda0003f25270 */
[----:B0-----:R-:W-:Y:S05]  /*6130*/  @P1 BRA `(.L_x_171) ;  /* 0x0000000000041947 */ /* 0x001fea0003800000 */
[----:B------:R-:W-:Y:S01]  /*6140*/  BPT.TRAP 0x1 ;  /* 0x000000040000795c */ /* 0x000fe20000300000 */
.L_x_171:
[----:B------:R-:W-:Y:S05]  /*6150*/  @P0 BRA `(.L_x_172) ;  /* 0x0000000000040947 */ /* 0x000fea0003800000 */
[----:B------:R-:W-:Y:S01]  /*6160*/  BPT.TRAP 0x1 ;  /* 0x000000040000795c */ /* 0x000fe20000300000 */
.L_x_172:
[----:B------:R-:W-:Y:S01]  /*6170*/  IMAD R15, R6, 0x4000, R15 ;  /* 0x00004000060f7824 */ /* 0x000fe200078e020f */
[----:B------:R-:W-:Y:S01]  /*6180*/  R2UR UR9, R14 ;  /* 0x000000000e0972ca */ /* 0x000fe200000e0000 */
[----:B------:R-:W-:Y:S01]  /*6190*/  VIADD R4, R4, 0xffffffff ;  /* 0xffffffff04047836 */ /* 0x000fe20000000000 */
[----:B------:R-:W-:Y:S01]  /*61a0*/  UIADD3 UR4, UP0, UR20, 0xf0, URZ ;  /* 0x000000f014047890 */ /* 0x000fe2000ff1e03f */
[----:B------:R-:W-:Y:S01]  /*61b0*/  R2UR UR11, R19 ;  /* 0x00000000130b72ca */ /* 0x000fe200000e0000 */
[----:B------:R-:W-:Y:S01]  /*61c0*/  UIADD3 UR22, UP1, UR20, 0x1f0, URZ ;  /* 0x000001f014167890 */ /* 0x000fe2000ff3e03f */
[----:B------:R-:W-:Y:S01]  /*61d0*/  R2UR UR8, R15 ;  /* 0x000000000f0872ca */ /* 0x000fe200000e0000 */
[----:B------:R-:W-:Y:S01]  /*61e0*/  UIADD3.X UR5, URZ, UR21, URZ, UP0, !UPT ;  /* 0x000000153f057290 */ /* 0x000fe200087fe43f */
[C---:B------:R-:W-:Y:S01]  /*61f0*/  R2UR UR10, R21.reuse ;  /* 0x00000000150a72ca */ /* 0x040fe200000e0000 */
[----:B------:R-:W-:Y:S01]  /*6200*/  VIADD R6, R6, 0x1 ;  /* 0x0000000106067836 */ /* 0x000fe20000000000 */
[----:B------:R-:W-:Y:S01]  /*6210*/  R2UR UR12, R8 ;  /* 0x00000000080c72ca */ /* 0x000fe200000e0000 */
[----:B------:R-:W-:Y:S01]  /*6220*/  UIADD3.X UR23, URZ, UR21, URZ, UP1, !UPT ;  /* 0x000000153f177290 */ /* 0x000fe20008ffe43f */
[----:B------:R-:W-:Y:S01]  /*6230*/  R2UR UR18, R20 ;  /* 0x00000000141272ca */ /* 0x000fe200000e0000 */
[----:B------:R-:W-:Y:S01]  /*6240*/  UMOV UR6, 0x0 ;  /* 0x0000000000067882 */ /* 0x000fe20000000000 */
[----:B------:R-:W-:Y:S01]  /*6250*/  ISETP.GT.AND P3, PT, R4, 0x1, PT ;  /* 0x000000010400780c */ /* 0x000fe20003f64270 */
[----:B------:R-:W-:Y:S01]  /*6260*/  UMOV UR7, 0x10000000 ;  /* 0x1000000000077882 */ /* 0x000fe20000000000 */
[----:B------:R-:W-:Y:S01]  /*6270*/  ISETP.NE.AND P1, PT, R6, 0x7, PT ;  /* 0x000000070600780c */ /* 0x000fe20003f25270 */
[----:B------:R-:W-:-:S02]  /*6280*/  VIADD R21, R21, 0x80 ;  /* 0x0000008015157836 */ /* 0x000fc40000000000 */
[----:B------:R-:W-:Y:S01]  /*6290*/  UIADD3 UR13, UR8, 0x180, URZ ;  /* 0x00000180080d7890 */ /* 0x000fe2000fffe03f */
[----:B------:R-:W-:Y:S01]  /*62a0*/  SEL R14, RZ, 0x1, P1 ;  /* 0x00000001ff0e7807 */ /* 0x000fe20000800000 */
[----:B------:R-:W-:Y:S01]  /*62b0*/  UIADD3 UR14, UR8, 0x1c180, URZ ;  /* 0x0001c180080e7890 */ /* 0x000fe2000fffe03f */
[----:B------:R-:W-:Y:S02]  /*62c0*/  SEL R6, R6, RZ, P1 ;  /* 0x000000ff06067207 */ /* 0x000fe40000800000 */
[----:B------:R-:W-:Y:S02]  /*62d0*/  LOP3.LUT R5, R5, R14, RZ, 0x3c, !PT ;  /* 0x0000000e05057212 */ /* 0x000fe400078e3cff */
[----:B------:R-:W-:Y:S02]  /*62e0*/  UMOV UR8, UR13 ;  /* 0x0000000d00087c82 */ /* 0x000fe40008000000 */
[----:B------:R0:W-:Y:S02]  /*62f0*/  UTMALDG.3D [UR8], [UR4], desc[UR6] ;  /* 0x00000608040075b4 */ /* 0x0001e40008011000 */
[----:B0-----:R-:W-:Y:S01]  /*6300*/  UMOV UR8, UR14 ;  /* 0x0000000e00087c82 */ /* 0x001fe20008000000 */
[----:B------:R-:W-:-:S02]  /*6310*/  UMOV UR11, UR18 ;  /* 0x00000012000b7c82 */ /* 0x000fc40008000000 */
[----:B------:R0:W-:Y:S02]  /*6320*/  UTMALDG.3D [UR8], [UR22], desc[UR6] ;  /* 0x00000608160075b4 */ /* 0x0001e40008011000 */
[----:B0-----:R-:W-:Y:S05]  /*6330*/  @P3 BRA `(.L_x_173) ;  /* 0xfffffffc00503947 */ /* 0x001fea000383ffff */
.L_x_169:
[----:B------:R-:W-:Y:S05]  /*6340*/  BSYNC B1 ;  /* 0x0000000000017941 */ /* 0x000fea0003800000 */
.L_x_168:
[----:B------:R-:W-:Y:S01]  /*6350*/  LOP3.LUT P4, RZ, R13, 0xff, RZ, 0xc0, !PT ;  /* 0x000000ff0dff7812 */ /* 0x000fe2000788c0ff */
[C---:B------:R-:W-:Y:S01]  /*6360*/  IMAD.IADD R12, R3.reuse, 0x1, R12 ;  /* 0x00000001030c7824 */ /* 0x040fe200078e020c */
[----:B------:R-:W-:Y:S01]  /*6370*/  ULDC.64 UR4, c[0x0][0x650] ;  /* 0x0001940000047ab9 */ /* 0x000fe20000000a00 */
[C---:B------:R-:W-:Y:S01]  /*6380*/  ISETP.GE.U32.AND P3, PT, R3.reuse, 0x7, PT ;  /* 0x000000070300780c */ /* 0x040fe20003f66070 */
[----:B------:R-:W-:Y:S01]  /*6390*/  BSSY B1, `(.L_x_174) ;  /* 0x000006c000017945 */ /* 0x000fe20003800000 */
[C---:B------:R-:W-:Y:S01]  /*63a0*/  IMAD.WIDE.U32 R4, R12.reuse, 0x24924925, RZ ;  /* 0x249249250c047825 */ /* 0x040fe200078e00ff */
[C---:B------:R-:W-:Y:S02]  /*63b0*/  ISETP.GT.U32.AND P1, PT, R12.reuse, 0x6, PT ;  /* 0x000000060c00780c */ /* 0x040fe40003f24070 */
[----:B------:R-:W-:Y:S01]  /*63c0*/  PRMT R13, RZ, 0x7610, R13 ;  /* 0x00007610ff0d7816 */ /* 0x000fe2000000000d */
[----:B------:R-:W-:Y:S01]  /*63d0*/  IMAD.IADD R4, R12, 0x1, -R5 ;  /* 0x000000010c047824 */ /* 0x000fe200078e0a05 */
[----:B------:R-:W-:Y:S01]  /*63e0*/  ISETP.LT.U32.AND P1, PT, R3, 0x7, P1 ;  /* 0x000000070300780c */ /* 0x000fe20000f21070 */
[----:B------:R-:W-:-:S02]  /*63f0*/  IMAD.MOV.U32 R19, RZ, RZ, -0x1 ;  /* 0xffffffffff137424 */ /* 0x000fc400078e00ff */
[----:B------:R-:W0:Y:S01]  /*6400*/  @P4 S2R R7, SR_CgaCtaId ;  /* 0x0000000000074919 */ /* 0x000e220000008800 */
[----:B------:R-:W-:Y:S01]  /*6410*/  @P4 MOV R6, 0x400 ;  /* 0x0000040000064802 */ /* 0x000fe20000000f00 */
[----:B------:R-:W-:Y:S01]  /*6420*/  IMAD.MOV.U32 R20, RZ, RZ, -0x1 ;  /* 0xffffffffff147424 */ /* 0x000fe200078e00ff */
[----:B------:R-:W-:Y:S01]  /*6430*/  LEA.HI R4, R4, R5, RZ, 0x1f ;  /* 0x0000000504047211 */ /* 0x000fe200078ff8ff */
[----:B------:R-:W-:-:S03]  /*6440*/  IMAD.MOV.U32 R8, RZ, RZ, -0x1 ;  /* 0xffffffffff087424 */ /* 0x000fc600078e00ff */
[--C-:B------:R-:W-:Y:S02]  /*6450*/  SHF.R.U32.HI R5, RZ, 0x2, R4.reuse ;  /* 0x00000002ff057819 */ /* 0x100fe40000011604 */
[----:B------:R-:W-:-:S03]  /*6460*/  PRMT R4, RZ, 0x7610, R4 ;  /* 0x00007610ff047816 */ /* 0x000fc60000000004 */
[----:B------:R-:W-:Y:S01]  /*6470*/  IMAD R12, R5, -0x7, R12 ;  /* 0xfffffff9050c7824 */ /* 0x000fe200078e020c */
[----:B0-----:R-:W-:Y:S02]  /*6480*/  @P4 LEA R6, R7, R6, 0x18 ;  /* 0x0000000607064211 */ /* 0x001fe400078ec0ff */
[----:B------:R-:W-:Y:S02]  /*6490*/  SEL R7, RZ, 0x1, !P1 ;  /* 0x00000001ff077807 */ /* 0x000fe40004800000 */
[----:B------:R-:W-:Y:S01]  /*64a0*/  IADD3 R16, P1, R16, UR36, RZ ;  /* 0x0000002410107c10 */ /* 0x000fe2000ff3e0ff */
[----:B------:R0:W-:Y:S01]  /*64b0*/  @P4 SYNCS.ARRIVE.TRANS64.A1T0 RZ, [R6+URZ+0x88], RZ ;  /* 0x000088ff06ff49a7 */ /* 0x0001e2000810003f */
[----:B------:R-:W-:Y:S02]  /*64c0*/  LOP3.LUT R0, R0, R7, RZ, 0x3c, !PT ;  /* 0x0000000700007212 */ /* 0x000fe400078e3cff */
[----:B------:R-:W-:Y:S02]  /*64d0*/  IADD3.X R17, R17, UR42, RZ, P1, !PT ;  /* 0x0000002a11117c10 */ /* 0x000fe40008ffe4ff */
[----:B------:R-:W-:-:S02]  /*64e0*/  ISETP.GE.U32.AND P1, PT, R16, UR4, PT ;  /* 0x0000000410007c0c */ /* 0x000fc4000bf26070 */
[----:B------:R-:W-:Y:S02]  /*64f0*/  @P3 LOP3.LUT R0, R0, 0x1, R5, 0x78, !PT ;  /* 0x0000000100003812 */ /* 0x000fe400078e7805 */
[----:B------:R-:W-:-:S13]  /*6500*/  ISETP.GE.U32.AND.EX P1, PT, R17, UR5, PT, P1 ;  /* 0x0000000511007c0c */ /* 0x000fda000bf26110 */
[----:B0-----:R-:W-:Y:S05]  /*6510*/  @P1 BRA `(.L_x_175) ;  /* 0x00000004004c1947 */ /* 0x001fea0003800000 */
[----:B------:R-:W-:Y:S01]  /*6520*/  ULDC.64 UR4, c[0x0][0x628] ;  /* 0x00018a0000047ab9 */ /* 0x000fe20000000a00 */
[----:B------:R-:W0:Y:S01]  /*6530*/  S2R R15, SR_CTAID.X ;  /* 0x00000000000f7919 */ /* 0x000e220000002500 */
[----:B------:R-:W-:Y:S01]  /*6540*/  ISETP.NE.U32.AND P1, PT, RZ, UR4, PT ;  /* 0x00000004ff007c0c */ /* 0x000fe2000bf25070 */
[----:B------:R-:W-:Y:S01]  /*6550*/  ULDC UR7, c[0x0][0x630] ;  /* 0x00018c0000077ab9 */ /* 0x000fe20000000800 */
[----:B------:R-:W-:Y:S01]  /*6560*/  IMAD.MOV.U32 R4, RZ, RZ, R16 ;  /* 0x000000ffff047224 */ /* 0x000fe200078e0010 */
[----:B------:R-:W1:Y:S01]  /*6570*/  S2R R14, SR_CTAID.Y ;  /* 0x00000000000e7919 */ /* 0x000e620000002600 */
[----:B------:R-:W-:Y:S01]  /*6580*/  ISETP.NE.AND.EX P1, PT, RZ, UR5, PT, P1 ;  /* 0x00000005ff007c0c */ /* 0x000fe2000bf25310 */
[----:B------:R-:W-:-:S12]  /*6590*/  IMAD.MOV.U32 R5, RZ, RZ, R17 ;  /* 0x000000ffff057224 */ /* 0x000fd800078e0011 */
[----:B------:R-:W-:Y:S05]  /*65a0*/  @!P1 BRA `(.L_x_176) ;  /* 0x0000000000289947 */ /* 0x000fea0003800000 */
[----:B------:R-:W-:Y:S02]  /*65b0*/  ULDC UR6, c[0x0][0x634] ;  /* 0x00018d0000067ab9 */ /* 0x000fe40000000800 */
[----:B------:R-:W-:-:S05]  /*65c0*/  IADD3 R9, P1, R16, UR6, RZ ;  /* 0x0000000610097c10 */ /* 0x000fca000ff3e0ff */
[----:B------:R-:W-:-:S04]  /*65d0*/  IMAD.X R19, RZ, RZ, R17, P1 ;  /* 0x000000ffff137224 */ /* 0x000fc800008e0611 */
[----:B------:R-:W-:-:S04]  /*65e0*/  IMAD.WIDE.U32 R6, R19, UR4, RZ ;  /* 0x0000000413067c25 */ /* 0x000fc8000f8e00ff */
[----:B------:R-:W-:-:S04]  /*65f0*/  IMAD.WIDE.U32 R6, P1, R9, UR5, R6 ;  /* 0x0000000509067c25 */ /* 0x000fc8000f820006 */
[----:B------:R-:W-:-:S04]  /*6600*/  IMAD.WIDE.U32 R8, R9, UR4, RZ ;  /* 0x0000000409087c25 */ /* 0x000fc8000f8e00ff */
[----:B------:R-:W-:Y:S01]  /*6610*/  IMAD.X R5, RZ, RZ, RZ, P1 ;  /* 0x000000ffff057224 */ /* 0x000fe200008e06ff */
[----:B------:R-:W-:Y:S01]  /*6620*/  IADD3 RZ, P1, R9, R6, RZ ;  /* 0x0000000609ff7210 */ /* 0x000fe20007f3e0ff */
[----:B------:R-:W-:-:S04]  /*6630*/  IMAD.MOV.U32 R4, RZ, RZ, R7 ;  /* 0x000000ffff047224 */ /* 0x000fc800078e0007 */
[----:B------:R-:W-:-:S08]  /*6640*/  IMAD.WIDE.U32.X R4, R19, UR5, R4, P1 ;  /* 0x0000000513047c25 */ /* 0x000fd000088e0404 */
.L_x_176:
[--C-:B------:R-:W-:Y:S01]  /*6650*/  SHF.R.U64 R8, R4, UR7, R5.reuse ;  /* 0x0000000704087c19 */ /* 0x100fe20008001205 */
[----:B------:R-:W-:Y:S01]  /*6660*/  ULDC.64 UR4, c[0x0][0x620] ;  /* 0x0001880000047ab9 */ /* 0x000fe20000000a00 */
[----:B------:R-:W-:Y:S01]  /*6670*/  SHF.R.U32.HI R4, RZ, UR7, R5 ;  /* 0x00000007ff047c19 */ /* 0x000fe20008011605 */
[----:B------:R-:W2:Y:S01]  /*6680*/  LDC R24, c[0x0][0x144] ;  /* 0x00005100ff187b82 */ /* 0x000ea20000000800 */
[----:B------:R-:W-:Y:S01]  /*6690*/  IADD3 R7, P1, RZ, -R8, RZ ;  /* 0x80000008ff077210 */ /* 0x000fe20007f3e0ff */
[----:B------:R-:W-:Y:S01]  /*66a0*/  ULDC.64 UR8, c[0x0][0x640] ;  /* 0x0001900000087ab9 */ /* 0x000fe20000000a00 */
[----:B0-----:R-:W-:Y:S01]  /*66b0*/  I2FP.F32.U32 R9, R15 ;  /* 0x0000000f00097245 */ /* 0x001fe20000201000 */
[----:B------:R-:W-:Y:S02]  /*66c0*/  ULDC UR6, c[0x0][0x608] ;  /* 0x0001820000067ab9 */ /* 0x000fe40000000800 */
[----:B------:R-:W-:Y:S01]  /*66d0*/  IMAD.X R4, RZ, RZ, ~R4, P1 ;  /* 0x000000ffff047224 */ /* 0x000fe200008e0e04 */
[----:B------:R-:W-:Y:S01]  /*66e0*/  ISETP.NE.U32.AND P1, PT, RZ, UR8, PT ;  /* 0x00000008ff007c0c */ /* 0x000fe2000bf25070 */
[----:B------:R-:W0:Y:S02]  /*66f0*/  LDC R21, c[0x0][0x148] ;  /* 0x00005200ff157b82 */ /* 0x000e240000000800 */
[----:B------:R-:W-:Y:S01]  /*6700*/  IMAD R6, R4, UR4, RZ ;  /* 0x0000000404067c24 */ /* 0x000fe2000f8e02ff */
[----:B------:R-:W-:Y:S01]  /*6710*/  ISETP.NE.AND.EX P1, PT, RZ, UR9, PT, P1 ;  /* 0x00000009ff007c0c */ /* 0x000fe2000bf25310 */
[----:B------:R-:W-:Y:S01]  /*6720*/  IMAD.WIDE.U32 R4, R7, UR4, R16 ;  /* 0x0000000407047c25 */ /* 0x000fe2000f8e0010 */
[----:B------:R-:W-:-:S03]  /*6730*/  ULDC UR4, c[0x0][0x150] ;  /* 0x0000540000047ab9 */ /* 0x000fc60000000800 */
[----:B------:R-:W-:Y:S02]  /*6740*/  IMAD R7, R7, UR5, R6 ;  /* 0x0000000507077c24 */ /* 0x000fe4000f8e0206 */
[----:B------:R-:W-:Y:S01]  /*6750*/  FMUL R6, R9, UR4 ;  /* 0x0000000409067c20 */ /* 0x000fe20008400000 */
[----:B------:R-:W-:Y:S01]  /*6760*/  ULDC UR4, c[0x0][0x618] ;  /* 0x0001860000047ab9 */ /* 0x000fe20000000800 */
[----:B------:R-:W-:Y:S01]  /*6770*/  ULDC UR5, c[0x0][0x154] ;  /* 0x0000550000057ab9 */ /* 0x000fe20000000800 */
[----:B------:R-:W-:-:S03]  /*6780*/  IMAD.IADD R5, R5, 0x1, R7 ;  /* 0x0000000105057824 */ /* 0x000fc600078e0207 */
[----:B------:R-:W3:Y:S02]  /*6790*/  F2I.U32.TRUNC.NTZ R6, R6 ;  /* 0x0000000600067305 */ /* 0x000ee4000020f000 */
[----:B------:R-:W-:Y:S02]  /*67a0*/  SHF.R.U64 R9, R4, UR4, R5 ;  /* 0x0000000404097c19 */ /* 0x000fe40008001205 */
[----:B-1----:R-:W-:-:S05]  /*67b0*/  I2FP.F32.U32 R4, R14 ;  /* 0x0000000e00047245 */ /* 0x002fca0000201000 */
[----:B------:R-:W-:Y:S01]  /*67c0*/  FMUL R22, R4, UR5 ;  /* 0x0000000504167c20 */ /* 0x000fe20008400000 */
[----:B------:R-:W-:Y:S01]  /*67d0*/  SHF.R.U32.HI R4, RZ, UR4, R5 ;  /* 0x00000004ff047c19 */ /* 0x000fe20008011605 */
[----:B------:R-:W-:-:S03]  /*67e0*/  ULDC UR4, c[0x0][0x658] ;  /* 0x0001960000047ab9 */ /* 0x000fc60000000800 */
[--C-:B------:R-:W-:Y:S01]  /*67f0*/  SHF.R.U64 R20, R9, UR6, R4.reuse ;  /* 0x0000000609147c19 */ /* 0x100fe20008001204 */
[----:B------:R-:W1:Y:S01]  /*6800*/  F2I.U32.TRUNC.NTZ R22, R22 ;  /* 0x0000001600167305 */ /* 0x000e62000020f000 */
[----:B------:R-:W-:Y:S01]  /*6810*/  SHF.R.U32.HI R5, RZ, UR6, R4 ;  /* 0x00000006ff057c19 */ /* 0x000fe20008011604 */
[----:B---3--:R-:W-:-:S03]  /*6820*/  IMAD.MOV R6, RZ, RZ, -R6 ;  /* 0x000000ffff067224 */ /* 0x008fc600078e0a06 */
[----:B------:R-:W-:Y:S01]  /*6830*/  SHF.R.U64 R19, R20, UR4, R5 ;  /* 0x0000000414137c19 */ /* 0x000fe20008001205 */
[----:B--2---:R-:W-:Y:S01]  /*6840*/  IMAD R15, R24, R6, R15 ;  /* 0x00000006180f7224 */ /* 0x004fe200078e020f */
[----:B------:R-:W-:-:S03]  /*6850*/  SHF.R.U32.HI R23, RZ, UR4, R5 ;  /* 0x00000004ff177c19 */ /* 0x000fc60008011605 */
[----:B------:R-:W-:Y:S02]  /*6860*/  IMAD.MOV.U32 R4, RZ, RZ, R19 ;  /* 0x000000ffff047224 */ /* 0x000fe400078e0013 */
[----:B------:R-:W-:Y:S01]  /*6870*/  IMAD.MOV.U32 R5, RZ, RZ, R23 ;  /* 0x000000ffff057224 */ /* 0x000fe200078e0017 */
[----:B-1----:R-:W-:Y:S06]  /*6880*/  @!P1 BRA `(.L_x_177) ;  /* 0x0000000000289947 */ /* 0x002fec0003800000 */
[----:B------:R-:W-:Y:S02]  /*6890*/  ULDC UR4, c[0x0][0x64c] ;  /* 0x0001930000047ab9 */ /* 0x000fe40000000800 */
[----:B------:R-:W-:-:S05]  /*68a0*/  IADD3 R5, P1, R19, UR4, RZ ;  /* 0x0000000413057c10 */ /* 0x000fca000ff3e0ff */
[----:B------:R-:W-:-:S04]  /*68b0*/  IMAD.X R23, RZ, RZ, R23, P1 ;  /* 0x000000ffff177224 */ /* 0x000fc800008e0617 */
[----:B------:R-:W-:-:S04]  /*68c0*/  IMAD.WIDE.U32 R6, R23, UR8, RZ ;  /* 0x0000000817067c25 */ /* 0x000fc8000f8e00ff */
[----:B------:R-:W-:-:S04]  /*68d0*/  IMAD.WIDE.U32 R6, P1, R5, UR9, R6 ;  /* 0x0000000905067c25 */ /* 0x000fc8000f820006 */
[----:B------:R-:W-:-:S04]  /*68e0*/  IMAD.WIDE.U32 R4, R5, UR8, RZ ;  /* 0x0000000805047c25 */ /* 0x000fc8000f8e00ff */
[----:B------:R-:W-:Y:S01]  /*68f0*/  IMAD.MOV.U32 R4, RZ, RZ, R7 ;  /* 0x000000ffff047224 */ /* 0x000fe200078e0007 */
[----:B------:R-:W-:Y:S01]  /*6900*/  IADD3 RZ, P3, R5, R6, RZ ;  /* 0x0000000605ff7210 */ /* 0x000fe20007f7e0ff */
[----:B------:R-:W-:-:S04]  /*6910*/  IMAD.X R5, RZ, RZ, RZ, P1 ;  /* 0x000000ffff057224 */ /* 0x000fc800008e06ff */
[----:B------:R-:W-:-:S08]  /*6920*/  IMAD.WIDE.U32.X R4, R23, UR9, R4, P3 ;  /* 0x0000000917047c25 */ /* 0x000fd000098e0404 */
.L_x_177:
[----:B------:R-:W-:Y:S01]  /*6930*/  ISETP.NE.AND P1, PT, R2, 0x1, PT ;  /* 0x000000010200780c */ /* 0x000fe20003f25270 */
[----:B------:R-:W-:Y:S01]  /*6940*/  ULDC UR4, c[0x0][0x648] ;  /* 0x0001920000047ab9 */ /* 0x000fe20000000800 */
[----:B------:R-:W-:Y:S01]  /*6950*/  LOP3.LUT R20, R20, UR16, RZ, 0xc0, !PT ;  /* 0x0000001014147c12 */ /* 0x000fe2000f8ec0ff */
[----:B------:R-:W-:Y:S01]  /*6960*/  IMAD.MOV R22, RZ, RZ, -R22 ;  /* 0x000000ffff167224 */ /* 0x000fe200078e0a16 */
[----:B------:R-:W-:Y:S01]  /*6970*/  SHF.R.U64 R5, R4, UR4, R5 ;  /* 0x0000000404057c19 */ /* 0x000fe20008001205 */
[----:B------:R-:W-:Y:S01]  /*6980*/  ULDC UR4, c[0x0][0x638] ;  /* 0x00018e0000047ab9 */ /* 0x000fe20000000800 */
[----:B------:R-:W-:Y:S01]  /*6990*/  LOP3.LUT R6, R9, UR15, RZ, 0xc0, !PT ;  /* 0x0000000f09067c12 */ /* 0x000fe2000f8ec0ff */
[----:B------:R-:W-:Y:S02]  /*69a0*/  ULDC UR5, c[0x0][0x610] ;  /* 0x0001840000057ab9 */ /* 0x000fe40000000800 */
[----:B------:R-:W-:Y:S02]  /*69b0*/  IMAD.MOV R4, RZ, RZ, -R5 ;  /* 0x000000ffff047224 */ /* 0x000fe400078e0a05 */
[----:B------:R-:W-:-:S02]  /*69c0*/  IMAD R20, R5, UR17, R20 ;  /* 0x0000001105147c24 */ /* 0x000fc4000f8e0214 */
[----:B0-----:R-:W-:Y:S02]  /*69d0*/  @P1 IMAD R15, R21, R22, R14 ;  /* 0x00000016150f1224 */ /* 0x001fe400078e020e */
[----:B------:R-:W-:Y:S01]  /*69e0*/  IMAD R19, R4, UR4, R19 ;  /* 0x0000000404137c24 */ /* 0x000fe2000f8e0213 */
[----:B------:R-:W-:Y:S01]  /*69f0*/  ULDC UR4, c[0x0][0x600] ;  /* 0x0001800000047ab9 */ /* 0x000fe20000000800 */
[----:B------:R-:W-:Y:S02]  /*6a00*/  IMAD R15, R20, UR5, R15 ;  /* 0x00000005140f7c24 */ /* 0x000fe4000f8e020f */
[----:B------:R-:W-:Y:S02]  /*6a10*/  IMAD R6, R19, UR4, R6 ;  /* 0x0000000413067c24 */ /* 0x000fe4000f8e0206 */
[----:B------:R-:W-:-:S03]  /*6a20*/  IMAD.MOV.U32 R4, RZ, RZ, 0x1 ;  /* 0x00000001ff047424 */ /* 0x000fc600078e00ff */
[----:B------:R-:W-:Y:S02]  /*6a30*/  SEL R20, R6, R15, !P1 ;  /* 0x0000000f06147207 */ /* 0x000fe40004800000 */
[----:B------:R-:W-:-:S07]  /*6a40*/  SEL R19, R15, R6, !P1 ;  /* 0x000000060f137207 */ /* 0x000fce0004800000 */
.L_x_175:
[----:B------:R-:W-:Y:S05]  /*6a50*/  BSYNC B1 ;  /* 0x0000000000017941 */ /* 0x000fea0003800000 */
.L_x_174:
[----:B------:R-:W-:-:S13]  /*6a60*/  LOP3.LUT P1, RZ, R4, 0xff, RZ, 0xc0, !PT ;  /* 0x000000ff04ff7812 */ /* 0x000fda000782c0ff */
[----:B------:R-:W-:Y:S05]  /*6a70*/  @P1 BRA `(.L_x_178) ;  /* 0xfffffff4004c1947 */ /* 0x000fea000383ffff */
[----:B------:R-:W-:Y:S05]  /*6a80*/  BSYNC B0 ;  /* 0x0000000000007941 */ /* 0x000fea0003800000 */
.L_x_166:
[----:B------:R-:W-:-:S03]  /*6a90*/  UMOV UR4, 0xffffffff ;  /* 0xffffffff00047882 */ /* 0x000fc60000000000 */
[----:B------:R-:W-:Y:S05]  /*6aa0*/  BRA.DIV UR4, `(.L_x_179) ;  /* 0x0000000604807947 */ /* 0x000fea000b800000 */
[----:B------:R-:W-:-:S13]  /*6ab0*/  ELECT P6, URZ, PT ;  /* 0x00000000003f782f */ /* 0x000fda00038c0000 */
.L_x_196:
[----:B------:R-:W-:Y:S04]  /*6ac0*/  BSSY B0, `(.L_x_180) ;  /* 0x0000046000007945 */ /* 0x000fe80003800000 */
[----:B------:R-:W-:Y:S05]  /*6ad0*/  @!P6 BRA `(.L_x_181) ;  /* 0x000000040010e947 */ /* 0x000fea0003800000 */
[----:B------:R-:W-:-:S04]  /*6ae0*/  LOP3.LUT R18, R18, 0x2, RZ, 0xfc, !PT ;  /* 0x0000000212127812 */ /* 0x000fc800078efcff */
[----:B------:R-:W-:-:S13]  /*6af0*/  ISETP.NE.AND P0, PT, R18, 0x3, PT ;  /* 0x000000031200780c */ /* 0x000fda0003f05270 */
[----:B------:R-:W-:Y:S05]  /*6b00*/  @!P0 BRA `(.L_x_182) ;  /* 0x0000000000048947 */ /* 0x000fea0003800000 */
[----:B------:R-:W-:Y:S01]  /*6b10*/  BPT.TRAP 0x1 ;  /* 0x000000040000795c */ /* 0x000fe20000300000 */
.L_x_182:
[----:B------:R-:W0:Y:S01]  /*6b20*/  S2R R3, SR_CgaCtaId ;  /* 0x0000000000037919 */ /* 0x000e220000008800 */
[----:B------:R-:W-:-:S04]  /*6b30*/  MOV R2, 0x400 ;  /* 0x0000040000027802 */ /* 0x000fc80000000f00 */
[----:B0-----:R-:W-:Y:S02]  /*6b40*/  LEA R3, R3, R2, 0x18 ;  /* 0x0000000203037211 */ /* 0x001fe400078ec0ff */
[----:B------:R-:W-:-:S03]  /*6b50*/  SHF.L.U32 R2, R0, 0x1f, RZ ;  /* 0x0000001f00027819 */ /* 0x000fc600000006ff */
[----:B------:R-:W-:-:S04]  /*6b60*/  VIADD R3, R3, 0x38 ;  /* 0x0000003803037836 */ /* 0x000fc80000000000 */
[C---:B------:R-:W-:Y:S02]  /*6b70*/  IMAD R7, R12.reuse, 0x8, R3 ;  /* 0x000000080c077824 */ /* 0x040fe400078e0203 */
[----:B------:R-:W-:Y:S02]  /*6b80*/  VIADD R12, R12, 0x1 ;  /* 0x000000010c0c7836 */ /* 0x000fe40000000000 */
[----:B------:R-:W0:Y:S03]  /*6b90*/  SYNCS.PHASECHK.TRANS64.TRYWAIT P0, [R7+URZ], R2 ;  /* 0x00000002070075a7 */ /* 0x000e26000800017f */
[----:B------:R-:W-:-:S04]  /*6ba0*/  ISETP.NE.AND P1, PT, R12, 0x7, PT ;  /* 0x000000070c00780c */ /* 0x000fc80003f25270 */
[----:B------:R-:W-:Y:S02]  /*6bb0*/  SEL R5, RZ, 0x1, P1 ;  /* 0x00000001ff057807 */ /* 0x000fe40000800000 */
[----:B------:R-:W-:Y:S02]  /*6bc0*/  SEL R12, R12, RZ, P1 ;  /* 0x000000ff0c0c7207 */ /* 0x000fe40000800000 */
[----:B------:R-:W-:-:S03]  /*6bd0*/  LOP3.LUT R5, R0, R5, RZ, 0x3c, !PT ;  /* 0x0000000500057212 */ /* 0x000fc600078e3cff */
[----:B------:R-:W-:Y:S01]  /*6be0*/  IMAD R9, R12, 0x8, R3 ;  /* 0x000000080c097824 */ /* 0x000fe200078e0203 */
[----:B------:R-:W-:Y:S01]  /*6bf0*/  SHF.L.U32 R4, R5, 0x1f, RZ ;  /* 0x0000001f05047819 */ /* 0x000fe200000006ff */
[----:B0-----:R-:W-:Y:S06]  /*6c00*/  @!P0 BRA `(.L_x_183) ;  /* 0x0000000400488947 */ /* 0x001fec0003800000 */
.L_x_197:
[----:B------:R-:W1:Y:S01]  /*6c10*/  SYNCS.PHASECHK.TRANS64.TRYWAIT P0, [R9+URZ], R4 ;  /* 0x00000004090075a7 */ /* 0x000e62000800017f */
[----:B------:R-:W-:-:S05]  /*6c20*/  VIADD R0, R12, 0x1 ;  /* 0x000000010c007836 */ /* 0x000fca0000000000 */
[----:B------:R-:W-:-:S04]  /*6c30*/  ISETP.NE.AND P1, PT, R0, 0x7, PT ;  /* 0x000000070000780c */ /* 0x000fc80003f25270 */
[----:B0-----:R-:W-:Y:S02]  /*6c40*/  SEL R2, RZ, 0x1, P1 ;  /* 0x00000001ff027807 */ /* 0x001fe40000800000 */
[----:B------:R-:W-:Y:S02]  /*6c50*/  SEL R0, R0, RZ, P1 ;  /* 0x000000ff00007207 */ /* 0x000fe40000800000 */
[----:B------:R-:W-:-:S03]  /*6c60*/  LOP3.LUT R7, R5, R2, RZ, 0x3c, !PT ;  /* 0x0000000205077212 */ /* 0x000fc600078e3cff */
[----:B------:R-:W-:Y:S01]  /*6c70*/  IMAD R6, R0, 0x8, R3 ;  /* 0x0000000800067824 */ /* 0x000fe200078e0203 */
[----:B------:R-:W-:Y:S01]  /*6c80*/  SHF.L.U32 R5, R7, 0x1f, RZ ;  /* 0x0000001f07057819 */ /* 0x000fe200000006ff */
[----:B-1----:R-:W-:Y:S06]  /*6c90*/  @!P0 BRA `(.L_x_184) ;  /* 0x0000000400388947 */ /* 0x002fec0003800000 */
.L_x_198:
[----:B------:R-:W1:Y:S01]  /*6ca0*/  SYNCS.PHASECHK.TRANS64.TRYWAIT P0, [R6+URZ], R5 ;  /* 0x00000005060075a7 */ /* 0x000e62000800017f */
[----:B------:R-:W-:-:S05]  /*6cb0*/  VIADD R0, R0, 0x1 ;  /* 0x0000000100007836 */ /* 0x000fca0000000000 */
[----:B------:R-:W-:-:S04]  /*6cc0*/  ISETP.NE.AND P1, PT, R0, 0x7, PT ;  /* 0x000000070000780c */ /* 0x000fc80003f25270 */
[----:B------:R-:W-:Y:S02]  /*6cd0*/  SEL R2, RZ, 0x1, P1 ;  /* 0x00000001ff027807 */ /* 0x000fe40000800000 */
[----:B------:R-:W-:Y:S02]  /*6ce0*/  SEL R0, R0, RZ, P1 ;  /* 0x000000ff00007207 */ /* 0x000fe40000800000 */
[----:B------:R-:W-:-:S03]  /*6cf0*/  LOP3.LUT R7, R7, R2, RZ, 0x3c, !PT ;  /* 0x0000000207077212 */ /* 0x000fc600078e3cff */
[----:B0-----:R-:W-:Y:S01]  /*6d00*/  IMAD R9, R0, 0x8, R3 ;  /* 0x0000000800097824 */ /* 0x001fe200078e0203 */
[----:B------:R-:W-:Y:S01]  /*6d10*/  SHF.L.U32 R4, R7, 0x1f, RZ ;  /* 0x0000001f07047819 */ /* 0x000fe200000006ff */
[----:B-1----:R-:W-:Y:S06]  /*6d20*/  @!P0 BRA `(.L_x_185) ;  /* 0x0000000400288947 */ /* 0x002fec0003800000 */
.L_x_199:
        /* <DEDUP_REMOVED lines=9> */
.L_x_200:
        /* <DEDUP_REMOVED lines=9> */
.L_x_201:
[----:B------:R-:W1:Y:S01]  /*6e50*/  SYNCS.PHASECHK.TRANS64.TRYWAIT P0, [R9+URZ], R4 ;  /* 0x00000004090075a7 */ /* 0x000e62000800017f */
[----:B------:R-:W-:-:S05]  /*6e60*/  VIADD R0, R0, 0x1 ;  /* 0x0000000100007836 */ /* 0x000fca0000000000 */
[----:B------:R-:W-:-:S04]  /*6e70*/  ISETP.NE.AND P1, PT, R0, 0x7, PT ;  /* 0x000000070000780c */ /* 0x000fc80003f25270 */
[----:B------:R-:W-:Y:S02]  /*6e80*/  SEL R2, RZ, 0x1, P1 ;  /* 0x00000001ff027807 */ /* 0x000fe40000800000 */
[----:B------:R-:W-:Y:S02]  /*6e90*/  SEL R0, R0, RZ, P1 ;  /* 0x000000ff00007207 */ /* 0x000fe40000800000 */
[----:B------:R-:W-:Y:S01]  /*6ea0*/  LOP3.LUT R2, R7, R2, RZ, 0x3c, !PT ;  /* 0x0000000207027212 */ /* 0x000fe200078e3cff */
[----:B-1----:R-:W-:Y:S06]  /*6eb0*/  @!P0 BRA `(.L_x_188) ;  /* 0x0000000400008947 */ /* 0x002fec0003800000 */
.L_x_202:
[----:B------:R-:W-:Y:S01]  /*6ec0*/  IMAD R3, R0, 0x8, R3 ;  /* 0x0000000800037824 */ /* 0x000fe200078e0203 */
[----:B------:R-:W-:-:S07]  /*6ed0*/  SHF.L.U32 R0, R2, 0x1f, RZ ;  /* 0x0000001f02007819 */ /* 0x000fce00000006ff */
.L_x_189:
[----:B--2---:R2:W3:Y:S02]  /*6ee0*/  SYNCS.PHASECHK.TRANS64.TRYWAIT P0, [R3+URZ], R0 ;  /* 0x00000000030075a7 */ /* 0x0044e4000800017f */
[----:B---3--:R-:W-:Y:S05]  /*6ef0*/  @!P0 NANOSLEEP.SYNCS 0x989680 ;  /* 0x009896800000895d */ /* 0x008fea0003900000 */
[----:B------:R-:W3:Y:S02]  /*6f00*/  @!P0 SYNCS.PHASECHK.TRANS64 P0, [R3+URZ], R0 ;  /* 0x00000000030085a7 */ /* 0x000ee4000800007f */
[----:B---3--:R-:W-:Y:S05]  /*6f10*/  @!P0 BRA `(.L_x_189) ;  /* 0xfffffffc00f08947 */ /* 0x008fea000383ffff */
.L_x_181:
[----:B------:R-:W-:Y:S05]  /*6f20*/  BSYNC B0 ;  /* 0x0000000000007941 */ /* 0x000fea0003800000 */
.L_x_180:
[----:B------:R-:W-:Y:S05]  /*6f30*/  EXIT ;  /* 0x000000000000794d */ /* 0x000fea0003800000 */
.L_x_17:
[----:B-1----:R1:W2:Y:S02]  /*6f40*/  SYNCS.PHASECHK.TRANS64.TRYWAIT P1, [R3+URZ], R0 ;  /* 0x00000000030075a7 */ /* 0x0022a4000802017f */
[----:B--2---:R-:W-:Y:S05]  /*6f50*/  @!P1 NANOSLEEP.SYNCS 0x989680 ;  /* 0x009896800000995d */ /* 0x004fea0003900000 */
[----:B------:R-:W2:Y:S02]  /*6f60*/  @!P1 SYNCS.PHASECHK.TRANS64 P1, [R3+URZ], R0 ;  /* 0x00000000030095a7 */ /* 0x000ea4000802007f */
[----:B--2---:R-:W-:Y:S05]  /*6f70*/  @!P1 BRA `(.L_x_17) ;  /* 0xfffffffc00f09947 */ /* 0x004fea000383ffff */
[----:B------:R-:W-:Y:S05]  /*6f80*/  BRA `(.L_x_16) ;  /* 0xffffffa400647947 */ /* 0x000fea000383ffff */
.L_x_22:
[----:B-1----:R1:W2:Y:S02]  /*6f90*/  SYNCS.PHASECHK.TRANS64.TRYWAIT P1, [R5+URZ], R4 ;  /* 0x00000004050075a7 */ /* 0x0022a4000802017f */
[----:B--2---:R-:W-:Y:S05]  /*6fa0*/  @!P1 NANOSLEEP.SYNCS 0x989680 ;  /* 0x009896800000995d */ /* 0x004fea0003900000 */
[----:B------:R-:W2:Y:S02]  /*6fb0*/  @!P1 SYNCS.PHASECHK.TRANS64 P1, [R5+URZ], R4 ;  /* 0x00000004050095a7 */ /* 0x000ea4000802007f */
[----:B--2---:R-:W-:Y:S05]  /*6fc0*/  @!P1 BRA `(.L_x_22) ;  /* 0xfffffffc00f09947 */ /* 0x004fea000383ffff */
[----:B------:R-:W-:Y:S05]  /*6fd0*/  BRA `(.L_x_21) ;  /* 0xffffffa800407947 */ /* 0x000fea000383ffff */
.L_x_167:
[----:B------:R-:W-:Y:S01]  /*6fe0*/  BSSY B1, `(.L_x_190) ;  /* 0x0000006000017945 */ /* 0x000fe20003800000 */
[----:B------:R-:W-:-:S07]  /*6ff0*/  IMAD.MOV.U32 R15, RZ, RZ, -0x1 ;  /* 0xffffffffff0f7424 */ /* 0x000fce00078e00ff */
[----:B------:R-:W-:Y:S05]  /*7000*/  WARPSYNC.COLLECTIVE R15, `(.L_x_191) ;  /* 0x000000000f0c7348 */ /* 0x000fea0003c00000 */
[----:B------:R-:W-:Y:S02]  /*7010*/  ELECT P6, UR62, PT ;  /* 0x00000000003e782f */ /* 0x000fe400038c0000 */
[----:B------:R-:W-:Y:S01]  /*7020*/  MOV R14, UR62 ;  /* 0x0000003e000e7c02 */ /* 0x000fe20008000f00 */
[----:B------:R-:W-:Y:S10]  /*7030*/  ENDCOLLECTIVE ;  /* 0x000000000000791b */ /* 0x000ff40003800000 */
.L_x_191:
[----:B------:R-:W-:Y:S05]  /*7040*/  BSYNC B1 ;  /* 0x0000000000017941 */ /* 0x000fea0003800000 */
.L_x_190:
[----:B------:R-:W-:Y:S05]  /*7050*/  BRA `(.L_x_192) ;  /* 0xffffffec00e07947 */ /* 0x000fea000383ffff */
.L_x_170:
[----:B0-----:R0:W1:Y:S02]  /*7060*/  SYNCS.PHASECHK.TRANS64.TRYWAIT P1, [R14+URZ+0x38], R7 ;  /* 0x000038070e0075a7 */ /* 0x001064000802017f */
[----:B-1----:R-:W-:Y:S05]  /*7070*/  @!P1 NANOSLEEP.SYNCS 0x989680 ;  /* 0x009896800000995d */ /* 0x002fea0003900000 */
[----:B------:R-:W1:Y:S02]  /*7080*/  @!P1 SYNCS.PHASECHK.TRANS64 P1, [R14+URZ+0x38], R7 ;  /* 0x000038070e0095a7 */ /* 0x000e64000802007f */
[----:B-1----:R-:W-:Y:S05]  /*7090*/  @!P1 BRA `(.L_x_170) ;  /* 0xfffffffc00f09947 */ /* 0x002fea000383ffff */
[----:B------:R-:W-:Y:S05]  /*70a0*/  BRA `(.L_x_193) ;  /* 0xfffffff000147947 */ /* 0x000fea000383ffff */
.L_x_179:
[----:B------:R-:W-:Y:S01]  /*70b0*/  BSSY B0, `(.L_x_194) ;  /* 0x0000006000007945 */ /* 0x000fe20003800000 */
[----:B------:R-:W-:-:S07]  /*70c0*/  IMAD.MOV.U32 R15, RZ, RZ, -0x1 ;  /* 0xffffffffff0f7424 */ /* 0x000fce00078e00ff */
[----:B------:R-:W-:Y:S05]  /*70d0*/  WARPSYNC.COLLECTIVE R15, `(.L_x_195) ;  /* 0x000000000f0c7348 */ /* 0x000fea0003c00000 */
[----:B------:R-:W-:Y:S02]  /*70e0*/  ELECT P6, UR62, PT ;  /* 0x00000000003e782f */ /* 0x000fe400038c0000 */
[----:B------:R-:W-:Y:S01]  /*70f0*/  MOV R14, UR62 ;  /* 0x0000003e000e7c02 */ /* 0x000fe20008000f00 */
[----:B------:R-:W-:Y:S10]  /*7100*/  ENDCOLLECTIVE ;  /* 0x000000000000791b */ /* 0x000ff40003800000 */
.L_x_195:
[----:B------:R-:W-:Y:S05]  /*7110*/  BSYNC B0 ;  /* 0x0000000000007941 */ /* 0x000fea0003800000 */
.L_x_194:
[----:B------:R-:W-:Y:S05]  /*7120*/  BRA `(.L_x_196) ;  /* 0xfffffff800647947 */ /* 0x000fea000383ffff */
.L_x_183:
[----:B0-----:R0:W1:Y:S02]  /*7130*/  SYNCS.PHASECHK.TRANS64.TRYWAIT P0, [R7+URZ], R2 ;  /* 0x00000002070075a7 */ /* 0x001064000800017f */
[----:B-1----:R-:W-:Y:S05]  /*7140*/  @!P0 NANOSLEEP.SYNCS 0x989680 ;  /* 0x009896800000895d */ /* 0x002fea0003900000 */
[----:B------:R-:W1:Y:S02]  /*7150*/  @!P0 SYNCS.PHASECHK.TRANS64 P0, [R7+URZ], R2 ;  /* 0x00000002070085a7 */ /* 0x000e64000800007f */
[----:B-1----:R-:W-:Y:S05]  /*7160*/  @!P0 BRA `(.L_x_183) ;  /* 0xfffffffc00f08947 */ /* 0x002fea000383ffff */
[----:B------:R-:W-:Y:S05]  /*7170*/  BRA `(.L_x_197) ;  /* 0xfffffff800a47947 */ /* 0x000fea000383ffff */
.L_x_184:
[----:B0-----:R0:W1:Y:S02]  /*7180*/  SYNCS.PHASECHK.TRANS64.TRYWAIT P0, [R9+URZ], R4 ;  /* 0x00000004090075a7 */ /* 0x001064000800017f */
[----:B-1----:R-:W-:Y:S05]  /*7190*/  @!P0 NANOSLEEP.SYNCS 0x989680 ;  /* 0x009896800000895d */ /* 0x002fea0003900000 */
[----:B------:R-:W1:Y:S02]  /*71a0*/  @!P0 SYNCS.PHASECHK.TRANS64 P0, [R9+URZ], R4 ;  /* 0x00000004090085a7 */ /* 0x000e64000800007f */
[----:B-1----:R-:W-:Y:S05]  /*71b0*/  @!P0 BRA `(.L_x_184) ;  /* 0xfffffffc00f08947 */ /* 0x002fea000383ffff */
[----:B------:R-:W-:Y:S05]  /*71c0*/  BRA `(.L_x_198) ;  /* 0xfffffff800b47947 */ /* 0x000fea000383ffff */
.L_x_185:
[----:B0-----:R0:W1:Y:S02]  /*71d0*/  SYNCS.PHASECHK.TRANS64.TRYWAIT P0, [R6+URZ], R5 ;  /* 0x00000005060075a7 */ /* 0x001064000800017f */
[----:B-1----:R-:W-:Y:S05]  /*71e0*/  @!P0 NANOSLEEP.SYNCS 0x989680 ;  /* 0x009896800000895d */ /* 0x002fea0003900000 */
[----:B------:R-:W1:Y:S02]  /*71f0*/  @!P0 SYNCS.PHASECHK.TRANS64 P0, [R6+URZ], R5 ;  /* 0x00000005060085a7 */ /* 0x000e64000800007f */
[----:B-1----:R-:W-:Y:S05]  /*7200*/  @!P0 BRA `(.L_x_185) ;  /* 0xfffffffc00f08947 */ /* 0x002fea000383ffff */
[----:B------:R-:W-:Y:S05]  /*7210*/  BRA `(.L_x_199) ;  /* 0xfffffff800c47947 */ /* 0x000fea000383ffff */
.L_x_186:
[----:B0-----:R0:W1:Y:S02]  /*7220*/  SYNCS.PHASECHK.TRANS64.TRYWAIT P0, [R9+URZ], R4 ;  /* 0x00000004090075a7 */ /* 0x001064000800017f */
[----:B-1----:R-:W-:Y:S05]  /*7230*/  @!P0 NANOSLEEP.SYNCS 0x989680 ;  /* 0x009896800000895d */ /* 0x002fea0003900000 */
[----:B------:R-:W1:Y:S02]  /*7240*/  @!P0 SYNCS.PHASECHK.TRANS64 P0, [R9+URZ], R4 ;  /* 0x00000004090085a7 */ /* 0x000e64000800007f */
[----:B-1----:R-:W-:Y:S05]  /*7250*/  @!P0 BRA `(.L_x_186) ;  /* 0xfffffffc00f08947 */ /* 0x002fea000383ffff */
[----:B------:R-:W-:Y:S05]  /*7260*/  BRA `(.L_x_200) ;  /* 0xfffffff800d47947 */ /* 0x000fea000383ffff */
.L_x_187:
[----:B0-----:R0:W1:Y:S02]  /*7270*/  SYNCS.PHASECHK.TRANS64.TRYWAIT P0, [R6+URZ], R5 ;  /* 0x00000005060075a7 */ /* 0x001064000800017f */
[----:B-1----:R-:W-:Y:S05]  /*7280*/  @!P0 NANOSLEEP.SYNCS 0x989680 ;  /* 0x009896800000895d */ /* 0x002fea0003900000 */
[----:B------:R-:W1:Y:S02]  /*7290*/  @!P0 SYNCS.PHASECHK.TRANS64 P0, [R6+URZ], R5 ;  /* 0x00000005060085a7 */ /* 0x000e64000800007f */
[----:B-1----:R-:W-:Y:S05]  /*72a0*/  @!P0 BRA `(.L_x_187) ;  /* 0xfffffffc00f08947 */ /* 0x002fea000383ffff */
[----:B------:R-:W-:Y:S05]  /*72b0*/  BRA `(.L_x_201) ;  /* 0xfffffff800e47947 */ /* 0x000fea000383ffff */
.L_x_188:
[----:B-1----:R1:W2:Y:S02]  /*72c0*/  SYNCS.PHASECHK.TRANS64.TRYWAIT P0, [R9+URZ], R4 ;  /* 0x00000004090075a7 */ /* 0x0022a4000800017f */
[----:B--2---:R-:W-:Y:S05]  /*72d0*/  @!P0 NANOSLEEP.SYNCS 0x989680 ;  /* 0x009896800000895d */ /* 0x004fea0003900000 */
[----:B------:R-:W2:Y:S02]  /*72e0*/  @!P0 SYNCS.PHASECHK.TRANS64 P0, [R9+URZ], R4 ;  /* 0x00000004090085a7 */ /* 0x000ea4000800007f */
[----:B--2---:R-:W-:Y:S05]  /*72f0*/  @!P0 BRA `(.L_x_188) ;  /* 0xfffffffc00f08947 */ /* 0x004fea000383ffff */
[----:B------:R-:W-:Y:S05]  /*7300*/  BRA `(.L_x_202) ;  /* 0xfffffff800ec7947 */ /* 0x000fea000383ffff */
.L_x_203:
[----:B------:R-:W-:-:S00]  /*7310*/  BRA `(.L_x_203) ;  /* 0xfffffffc00fc7947 */ /* 0x000fc0000383ffff */
[----:B------:R-:W-:-:S00]  /*7320*/  NOP ;  /* 0x0000000000007918 */ /* 0x000fc00000000000 */
        /* <DEDUP_REMOVED lines=13> */
.L_x_204:


//--------------------- .nv.global.init           --------------------------
	.section	.nv.global.init,"aw",@progbits
.nv.global.init:
	.type		$str$22,@object
	.size		$str$22,($str$23 - $str$22)
$str$22:
        /*0000*/ 	.byte	0x6b, 0x5f, 0x74, 0x69, 0x6c, 0x65, 0x5f, 0x63, 0x6f, 0x75, 0x6e, 0x74, 0x20, 0x3e, 0x3d, 0x20
        /*0010*/ 	.byte	0x31, 0x00
	.type		$str$23,@object
	.size		$str$23,(__unnamed_1 - $str$23)
$str$23:
        /*0012*/ 	.byte	0x2f, 0x74, 0x6d, 0x70, 0x2f, 0x63, 0x75, 0x74, 0x6c, 0x61, 0x73, 0x73, 0x5f, 0x73, 0x77, 0x65
        /*0022*/ 	.byte	0x65, 0x70, 0x5f, 0x73, 0x72, 0x63, 0x2f, 0x69, 0x6e, 0x63, 0x6c, 0x75, 0x64, 0x65, 0x2f, 0x63
        /*0032*/ 	.byte	0x75, 0x74, 0x6c, 0x61, 0x73, 0x73, 0x2f, 0x67, 0x65, 0x6d, 0x6d, 0x2f, 0x63, 0x6f, 0x6c, 0x6c
        /*0042*/ 	.byte	0x65, 0x63, 0x74, 0x69, 0x76, 0x65, 0x2f, 0x73, 0x6d, 0x39, 0x30, 0x5f, 0x6d, 0x6d, 0x61, 0x5f
        /*0052*/ 	.byte	0x74, 0x6d, 0x61, 0x5f, 0x67, 0x6d, 0x6d, 0x61, 0x5f, 0x73, 0x73, 0x5f, 0x77, 0x61, 0x72, 0x70
        /*0062*/ 	.byte	0x73, 0x70, 0x65, 0x63, 0x69, 0x61, 0x6c, 0x69, 0x7a, 0x65, 0x64, 0x2e, 0x68, 0x70, 0x70, 0x00
	.type		__unnamed_1,@object
	.size		__unnamed_1,(.L_0 - __unnamed_1)
__unnamed_1:
        /*0072*/ 	.byte	0x76, 0x6f, 0x69, 0x64, 0x20, 0x63, 0x75, 0x74, 0x6c, 0x61, 0x73, 0x73, 0x3a, 0x3a, 0x67, 0x65
        /* <DEDUP_REMOVED lines=172> */
        /*0b42*/ 	.byte	0x74, 0x79, 0x5d, 0x00
.L_0:


//--------------------- .nv.shared._ZN7cutlass13device_kernelINS_4gemm6kernel13GemmUniversalIN4cute5tupleIJiiiiEEENS1_10collective13CollectiveMmaINS1_34MainloopSm90TmaGmmaWarpSpecializedILi7ENS5_IJNS4_1CILi1EEESB_SB_EEENS1_35KernelTmaWarpSpecializedCooperativeEEENS5_IJNSA_ILi128EEESF_SF_EEEaNS5_IJlSB_lEEEaSH_NS4_8TiledMMAINS4_8MMA_AtomIJNS4_4SM904GMMA27MMA_64x128x32_S32S8S8_SS_TNEEEENS4_6LayoutINS5_IJNSA_ILi2EEESB_SB_EEENS5_IJSB_NSA_ILi0EEESR_EEEEENS5_IJNS4_10UnderscoreESU_SU_EEEEENS4_13SM90_TMA_LOADENS4_14ComposedLayoutINS4_7SwizzleILi3ELi4ELi3EEENS4_18smem_ptr_flag_bitsILi8EEENSO_INS5_IJNSA_ILi8EEESF_EEENS5_IJSF_SB_EEEEEEEvNS4_8identityESX_S17_vS18_EENS_8epilogue10collective6detail29Sm90TmaWarpSpecializedAdapterINS1B_15DefaultEpilogueIaSH_SH_NS1A_6thread17LinearCombinationIaLi1EiiLNS1F_9ScaleType4KindE0ELNS_15FloatRoundStyleE2EaEENS1_15EpilogueDefaultEEEEEvvEEEEvNT_6ParamsE --------------------------
	.section	.nv.shared._ZN7cutlass13device_kernelINS_4gemm6kernel13GemmUniversalIN4cute5tupleIJiiiiEEENS1_10collective13CollectiveMmaINS1_34MainloopSm90TmaGmmaWarpSpecializedILi7ENS5_IJNS4_1CILi1EEESB_SB_EEENS1_35KernelTmaWarpSpecializedCooperativeEEENS5_IJNSA_ILi128EEESF_SF_EEEaNS5_IJlSB_lEEEaSH_NS4_8TiledMMAINS4_8MMA_AtomIJNS4_4SM904GMMA27MMA_64x128x32_S32S8S8_SS_TNEEEENS4_6LayoutINS5_IJNSA_ILi2EEESB_SB_EEENS5_IJSB_NSA_ILi0EEESR_EEEEENS5_IJNS4_10UnderscoreESU_SU_EEEEENS4_13SM90_TMA_LOADENS4_14ComposedLayoutINS4_7SwizzleILi3ELi4ELi3EEENS4_18smem_ptr_flag_bitsILi8EEENSO_INS5_IJNSA_ILi8EEESF_EEENS5_IJSF_SB_EEEEEEEvNS4_8identityESX_S17_vS18_EENS_8epilogue10collective6detail29Sm90TmaWarpSpecializedAdapterINS1B_15DefaultEpilogueIaSH_SH_NS1A_6thread17LinearCombinationIaLi1EiiLNS1F_9ScaleType4KindE0ELNS_15FloatRoundStyleE2EaEENS1_15EpilogueDefaultEEEEEvvEEEEvNT_6ParamsE,"aw",@nobits
	.sectionflags	@""
	.align	16
	.zero		1024


//--------------------- .nv.shared.reserved.0     --------------------------
	.section	.nv.shared.reserved.0,"aw",@nobits
	.weak		__nv_reservedSMEM_offset_0_alias
	.size		__nv_reservedSMEM_offset_0_alias, 0, 0
	.other		__nv_reservedSMEM_offset_0_alias,@"STO_CUDA_RESERVED_SHARED STV_DEFAULT"
__nv_reservedSMEM_offset_0_alias:
	.zero		0


//--------------------- .nv.global                --------------------------
	.section	.nv.global,"aw",@nobits
.nv.global:
	.type		_ZN40_INTERNAL_916b1f9d_4_k_cu_7fcb2b3b_260034cute1_E,@object
	.size		_ZN40_INTERNAL_916b1f9d_4_k_cu_7fcb2b3b_260034cute1_E,(_ZN40_INTERNAL_916b1f9d_4_k_cu_7fcb2b3b_260034cuda3std3__45__cpo6cbeginE - _ZN40_INTERNAL_916b1f9d_4_k_cu_7fcb2b3b_260034cute1_E)
_ZN40_INTERNAL_916b1f9d_4_k_cu_7fcb2b3b_260034cute1_E:
	.zero		1
	.type		_ZN40_INTERNAL_916b1f9d_4_k_cu_7fcb2b3b_260034cuda3std3__45__cpo6cbeginE,@object
	.size		_ZN40_INTERNAL_916b1f9d_4_k_cu_7fcb2b3b_260034cuda3std3__45__cpo6cbeginE,(_ZN40_INTERNAL_916b1f9d_4_k_cu_7fcb2b3b_260034cuda3std3__48in_placeE - _ZN40_INTERNAL_916b1f9d_4_k_cu_7fcb2b3b_260034cuda3std3__45__cpo6cbeginE)
_ZN40_INTERNAL_916b1f9d_4_k_cu_7fcb2b3b_260034cuda3std3__45__cpo6cbeginE:
	.zero		1
	.type		_ZN40_INTERNAL_916b1f9d_4_k_cu_7fcb2b3b_260034cuda3std3__48in_placeE,@object
	.size		_ZN40_INTERNAL_916b1f9d_4_k_cu_7fcb2b3b_260034cuda3std3__48in_placeE,(_ZN40_INTERNAL_916b1f9d_4_k_cu_7fcb2b3b_260034cuda3std6ranges3__45__cpo9iter_moveE - _ZN40_INTERNAL_916b1f9d_4_k_cu_7fcb2b3b_260034cuda3std3__48in_placeE)
_ZN40_INTERNAL_916b1f9d_4_k_cu_7fcb2b3b_260034cuda3std3__48in_placeE:
	.zero		1
	.type		_ZN40_INTERNAL_916b1f9d_4_k_cu_7fcb2b3b_260034cuda3std6ranges3__45__cpo9iter_moveE,@object
	.size		_ZN40_INTERNAL_916b1f9d_4_k_cu_7fcb2b3b_260034cuda3std6ranges3__45__cpo9iter_moveE,(_ZN40_INTERNAL_916b1f9d_4_k_cu_7fcb2b3b_260034cuda3std3__45__cpo5beginE - _ZN40_INTERNAL_916b1f9d_4_k_cu_7fcb2b3b_260034cuda3std6ranges3__45__cpo9iter_moveE)
_ZN40_INTERNAL_916b1f9d_4_k_cu_7fcb2b3b_260034cuda3std6ranges3__45__cpo9iter_moveE:
	.zero		1
	.type		_ZN40_INTERNAL_916b1f9d_4_k_cu_7fcb2b3b_260034cuda3std3__45__cpo5beginE,@object
	.size		_ZN40_INTERNAL_916b1f9d_4_k_cu_7fcb2b3b_260034cuda3std3__45__cpo5beginE,(_ZN40_INTERNAL_916b1f9d_4_k_cu_7fcb2b3b_260034cuda3std3__442_GLOBAL__N__916b1f9d_4_k_cu_7fcb2b3b_260036ignoreE - _ZN40_INTERNAL_916b1f9d_4_k_cu_7fcb2b3b_260034cuda3std3__45__cpo5beginE)
_ZN40_INTERNAL_916b1f9d_4_k_cu_7fcb2b3b_260034cuda3std3__45__cpo5beginE:
	.zero		1
	.type		_ZN40_INTERNAL_916b1f9d_4_k_cu_7fcb2b3b_260034cuda3std3__442_GLOBAL__N__916b1f9d_4_k_cu_7fcb2b3b_260036ignoreE,@object
	.size		_ZN40_INTERNAL_916b1f9d_4_k_cu_7fcb2b3b_260034cuda3std3__442_GLOBAL__N__916b1f9d_4_k_cu_7fcb2b3b_260036ignoreE,(_ZN40_INTERNAL_916b1f9d_4_k_cu_7fcb2b3b_260034cute7productE - _ZN40_INTERNAL_916b1f9d_4_k_cu_7fcb2b3b_260034cuda3std3__442_GLOBAL__N__916b1f9d_4_k_cu_7fcb2b3b_260036ignoreE)
_ZN40_INTERNAL_916b1f9d_4_k_cu_7fcb2b3b_260034cuda3std3__442_GLOBAL__N__916b1f9d_4_k_cu_7fcb2b3b_260036ignoreE:
	.zero		1
	.type		_ZN40_INTERNAL_916b1f9d_4_k_cu_7fcb2b3b_260034cute7productE,@object
	.size		_ZN40_INTERNAL_916b1f9d_4_k_cu_7fcb2b3b_260034cute7productE,(_ZN40_INTERNAL_916b1f9d_4_k_cu_7fcb2b3b_260034cuda3std3__45__cpo3endE - _ZN40_INTERNAL_916b1f9d_4_k_cu_7fcb2b3b_260034cute7productE)
_ZN40_INTERNAL_916b1f9d_4_k_cu_7fcb2b3b_260034cute7productE:
	.zero		1
	.type		_ZN40_INTERNAL_916b1f9d_4_k_cu_7fcb2b3b_260034cuda3std3__45__cpo3endE,@object
	.size		_ZN40_INTERNAL_916b1f9d_4_k_cu_7fcb2b3b_260034cuda3std3__45__cpo3endE,(_ZN40_INTERNAL_916b1f9d_4_k_cu_7fcb2b3b_260034cuda3std3__419piecewise_constructE - _ZN40_INTERNAL_916b1f9d_4_k_cu_7fcb2b3b_260034cuda3std3__45__cpo3endE)
_ZN40_INTERNAL_916b1f9d_4_k_cu_7fcb2b3b_260034cuda3std3__45__cpo3endE:
	.zero		1
	.type		_ZN40_INTERNAL_916b1f9d_4_k_cu_7fcb2b3b_260034cuda3std3__419piecewise_constructE,@object
	.size		_ZN40_INTERNAL_916b1f9d_4_k_cu_7fcb2b3b_260034cuda3std3__419piecewise_constructE,(_ZN40_INTERNAL_916b1f9d_4_k_cu_7fcb2b3b_260034cuda3std3__45__cpo4cendE - _ZN40_INTERNAL_916b1f9d_4_k_cu_7fcb2b3b_260034cuda3std3__419piecewise_constructE)
_ZN40_INTERNAL_916b1f9d_4_k_cu_7fcb2b3b_260034cuda3std3__419piecewise_constructE:
	.zero		1
	.type		_ZN40_INTERNAL_916b1f9d_4_k_cu_7fcb2b3b_260034cuda3std3__45__cpo4cendE,@object
	.size		_ZN40_INTERNAL_916b1f9d_4_k_cu_7fcb2b3b_260034cuda3std3__45__cpo4cendE,(_ZN40_INTERNAL_916b1f9d_4_k_cu_7fcb2b3b_260034cuda3std6ranges3__45__cpo4swapE - _ZN40_INTERNAL_916b1f9d_4_k_cu_7fcb2b3b_260034cuda3std3__45__cpo4cendE)
_ZN40_INTERNAL_916b1f9d_4_k_cu_7fcb2b3b_260034cuda3std3__45__cpo4cendE:
	.zero		1
	.type		_ZN40_INTERNAL_916b1f9d_4_k_cu_7fcb2b3b_260034cuda3std6ranges3__45__cpo4swapE,@object
	.size		_ZN40_INTERNAL_916b1f9d_4_k_cu_7fcb2b3b_260034cuda3std6ranges3__45__cpo4swapE,(.L_8 - _ZN40_INTERNAL_916b1f9d_4_k_cu_7fcb2b3b_260034cuda3std6ranges3__45__cpo4swapE)
_ZN40_INTERNAL_916b1f9d_4_k_cu_7fcb2b3b_260034cuda3std6ranges3__45__cpo4swapE:
	.zero		1
.L_8:


//--------------------- .nv.constant0._ZN7cutlass13device_kernelINS_4gemm6kernel13GemmUniversalIN4cute5tupleIJiiiiEEENS1_10collective13CollectiveMmaINS1_34MainloopSm90TmaGmmaWarpSpecializedILi7ENS5_IJNS4_1CILi1EEESB_SB_EEENS1_35KernelTmaWarpSpecializedCooperativeEEENS5_IJNSA_ILi128EEESF_SF_EEEaNS5_IJlSB_lEEEaSH_NS4_8TiledMMAINS4_8MMA_AtomIJNS4_4SM904GMMA27MMA_64x128x32_S32S8S8_SS_TNEEEENS4_6LayoutINS5_IJNSA_ILi2EEESB_SB_EEENS5_IJSB_NSA_ILi0EEESR_EEEEENS5_IJNS4_10UnderscoreESU_SU_EEEEENS4_13SM90_TMA_LOADENS4_14ComposedLayoutINS4_7SwizzleILi3ELi4ELi3EEENS4_18smem_ptr_flag_bitsILi8EEENSO_INS5_IJNSA_ILi8EEESF_EEENS5_IJSF_SB_EEEEEEEvNS4_8identityESX_S17_vS18_EENS_8epilogue10collective6detail29Sm90TmaWarpSpecializedAdapterINS1B_15DefaultEpilogueIaSH_SH_NS1A_6thread17LinearCombinationIaLi1EiiLNS1F_9ScaleType4KindE0ELNS_15FloatRoundStyleE2EaEENS1_15EpilogueDefaultEEEEEvvEEEEvNT_6ParamsE --------------------------
	.section	.nv.constant0._ZN7cutlass13device_kernelINS_4gemm6kernel13GemmUniversalIN4cute5tupleIJiiiiEEENS1_10collective13CollectiveMmaINS1_34MainloopSm90TmaGmmaWarpSpecializedILi7ENS5_IJNS4_1CILi1EEESB_SB_EEENS1_35KernelTmaWarpSpecializedCooperativeEEENS5_IJNSA_ILi128EEESF_SF_EEEaNS5_IJlSB_lEEEaSH_NS4_8TiledMMAINS4_8MMA_AtomIJNS4_4SM904GMMA27MMA_64x128x32_S32S8S8_SS_TNEEEENS4_6LayoutINS5_IJNSA_ILi2EEESB_SB_EEENS5_IJSB_NSA_ILi0EEESR_EEEEENS5_IJNS4_10UnderscoreESU_SU_EEEEENS4_13SM90_TMA_LOADENS4_14ComposedLayoutINS4_7SwizzleILi3ELi4ELi3EEENS4_18smem_ptr_flag_bitsILi8EEENSO_INS5_IJNSA_ILi8EEESF_EEENS5_IJSF_SB_EEEEEEEvNS4_8identityESX_S17_vS18_EENS_8epilogue10collective6detail29Sm90TmaWarpSpecializedAdapterINS1B_15DefaultEpilogueIaSH_SH_NS1A_6thread17LinearCombinationIaLi1EiiLNS1F_9ScaleType4KindE0ELNS_15FloatRoundStyleE2EaEENS1_15EpilogueDefaultEEEEEvvEEEEvNT_6ParamsE,"a",@progbits
	.sectionflags	@""
	.align	4
.nv.constant0._ZN7cutlass13device_kernelINS_4gemm6kernel13GemmUniversalIN4cute5tupleIJiiiiEEENS1_10collective13CollectiveMmaINS1_34MainloopSm90TmaGmmaWarpSpecializedILi7ENS5_IJNS4_1CILi1EEESB_SB_EEENS1_35KernelTmaWarpSpecializedCooperativeEEENS5_IJNSA_ILi128EEESF_SF_EEEaNS5_IJlSB_lEEEaSH_NS4_8TiledMMAINS4_8MMA_AtomIJNS4_4SM904GMMA27MMA_64x128x32_S32S8S8_SS_TNEEEENS4_6LayoutINS5_IJNSA_ILi2EEESB_SB_EEENS5_IJSB_NSA_ILi0EEESR_EEEEENS5_IJNS4_10UnderscoreESU_SU_EEEEENS4_13SM90_TMA_LOADENS4_14ComposedLayoutINS4_7SwizzleILi3ELi4ELi3EEENS4_18smem_ptr_flag_bitsILi8EEENSO_INS5_IJNSA_ILi8EEESF_EEENS5_IJSF_SB_EEEEEEEvNS4_8identityESX_S17_vS18_EENS_8epilogue10collective6detail29Sm90TmaWarpSpecializedAdapterINS1B_15DefaultEpilogueIaSH_SH_NS1A_6thread17LinearCombinationIaLi1EiiLNS1F_9ScaleType4KindE0ELNS_15FloatRoundStyleE2EaEENS1_15EpilogueDefaultEEEEEvvEEEEvNT_6ParamsE:
	.zero		1664


//--------------------- SYMBOLS --------------------------

	.type		.nv.reservedSmem.offset0,@object
	.size		.nv.reservedSmem.offset0,0x4
	.type		__assertfail,@function
